//
// Generated by NVIDIA NVVM Compiler
//
// Compiler Build ID: CL-36424714
// Cuda compilation tools, release 13.0, V13.0.88
// Based on NVVM 20.0.0
//

.version 9.0
.target sm_100
.address_size 64

	// .globl	_Z29bev_projection_idx_gpu_kerneliiiifiPKfPKiPiS3_S3_S3_

.visible .entry _Z29bev_projection_idx_gpu_kerneliiiifiPKfPKiPiS3_S3_S3_(
	.param .u32 _Z29bev_projection_idx_gpu_kerneliiiifiPKfPKiPiS3_S3_S3__param_0,
	.param .u32 _Z29bev_projection_idx_gpu_kerneliiiifiPKfPKiPiS3_S3_S3__param_1,
	.param .u32 _Z29bev_projection_idx_gpu_kerneliiiifiPKfPKiPiS3_S3_S3__param_2,
	.param .u32 _Z29bev_projection_idx_gpu_kerneliiiifiPKfPKiPiS3_S3_S3__param_3,
	.param .f32 _Z29bev_projection_idx_gpu_kerneliiiifiPKfPKiPiS3_S3_S3__param_4,
	.param .u32 _Z29bev_projection_idx_gpu_kerneliiiifiPKfPKiPiS3_S3_S3__param_5,
	.param .u64 .ptr .align 1 _Z29bev_projection_idx_gpu_kerneliiiifiPKfPKiPiS3_S3_S3__param_6,
	.param .u64 .ptr .align 1 _Z29bev_projection_idx_gpu_kerneliiiifiPKfPKiPiS3_S3_S3__param_7,
	.param .u64 .ptr .align 1 _Z29bev_projection_idx_gpu_kerneliiiifiPKfPKiPiS3_S3_S3__param_8,
	.param .u64 .ptr .align 1 _Z29bev_projection_idx_gpu_kerneliiiifiPKfPKiPiS3_S3_S3__param_9,
	.param .u64 .ptr .align 1 _Z29bev_projection_idx_gpu_kerneliiiifiPKfPKiPiS3_S3_S3__param_10,
	.param .u64 .ptr .align 1 _Z29bev_projection_idx_gpu_kerneliiiifiPKfPKiPiS3_S3_S3__param_11
)
{
	.reg .pred 	%p<7>;
	.reg .b32 	%r<26>;
	.reg .b32 	%f<8>;
	.reg .b64 	%rd<17>;

	ld.param.u32 	%r8, [_Z29bev_projection_idx_gpu_kerneliiiifiPKfPKiPiS3_S3_S3__param_0];
	ld.param.u32 	%r12, [_Z29bev_projection_idx_gpu_kerneliiiifiPKfPKiPiS3_S3_S3__param_1];
	ld.param.u32 	%r9, [_Z29bev_projection_idx_gpu_kerneliiiifiPKfPKiPiS3_S3_S3__param_2];
	ld.param.u32 	%r10, [_Z29bev_projection_idx_gpu_kerneliiiifiPKfPKiPiS3_S3_S3__param_3];
	ld.param.f32 	%f3, [_Z29bev_projection_idx_gpu_kerneliiiifiPKfPKiPiS3_S3_S3__param_4];
	ld.param.u32 	%r11, [_Z29bev_projection_idx_gpu_kerneliiiifiPKfPKiPiS3_S3_S3__param_5];
	ld.param.u64 	%rd3, [_Z29bev_projection_idx_gpu_kerneliiiifiPKfPKiPiS3_S3_S3__param_6];
	ld.param.u64 	%rd4, [_Z29bev_projection_idx_gpu_kerneliiiifiPKfPKiPiS3_S3_S3__param_8];
	ld.param.u64 	%rd5, [_Z29bev_projection_idx_gpu_kerneliiiifiPKfPKiPiS3_S3_S3__param_9];
	ld.param.u64 	%rd6, [_Z29bev_projection_idx_gpu_kerneliiiifiPKfPKiPiS3_S3_S3__param_10];
	mov.u32 	%r13, %tid.x;
	mov.u32 	%r14, %ctaid.x;
	mov.u32 	%r15, %ntid.x;
	mad.lo.s32 	%r1, %r14, %r15, %r13;
	setp.ge.s32 	%p1, %r1, %r12;
	@%p1 bra 	$L__BB0_8;
	cvta.to.global.u64 	%rd7, %rd3;
	mul.lo.s32 	%r16, %r1, 3;
	mul.wide.s32 	%rd8, %r16, 4;
	add.s64 	%rd9, %rd7, %rd8;
	ld.global.f32 	%f4, [%rd9];
	div.rn.f32 	%f5, %f4, %f3;
	cvt.rmi.f32.f32 	%f1, %f5;
	ld.global.f32 	%f6, [%rd9+4];
	div.rn.f32 	%f7, %f6, %f3;
	cvt.rmi.f32.f32 	%f2, %f7;
	add.s32 	%r2, %r8, -1;
	setp.lt.s32 	%p2, %r8, 2;
	mov.u32 	%r25, %r2;
	@%p2 bra 	$L__BB0_6;
	cvta.to.global.u64 	%rd1, %rd4;
	mov.b32 	%r24, 0;
$L__BB0_3:
	mul.wide.u32 	%rd10, %r24, 4;
	add.s64 	%rd2, %rd1, %rd10;
	ld.global.u32 	%r18, [%rd2];
	setp.lt.s32 	%p3, %r1, %r18;
	@%p3 bra 	$L__BB0_5;
	ld.global.u32 	%r19, [%rd2+4];
	setp.lt.s32 	%p4, %r1, %r19;
	mov.u32 	%r25, %r24;
	@%p4 bra 	$L__BB0_6;
$L__BB0_5:
	add.s32 	%r24, %r24, 1;
	setp.ne.s32 	%p5, %r24, %r2;
	mov.u32 	%r25, %r2;
	@%p5 bra 	$L__BB0_3;
$L__BB0_6:
	cvt.rzi.s32.f32 	%r20, %f1;
	mad.lo.s32 	%r21, %r25, %r9, %r20;
	cvt.rzi.s32.f32 	%r22, %f2;
	mad.lo.s32 	%r6, %r21, %r10, %r22;
	cvta.to.global.u64 	%rd11, %rd5;
	mul.wide.s32 	%rd12, %r6, 4;
	add.s64 	%rd13, %rd11, %rd12;
	atom.global.add.u32 	%r7, [%rd13], 1;
	setp.ge.s32 	%p6, %r7, %r11;
	@%p6 bra 	$L__BB0_8;
	mad.lo.s32 	%r23, %r6, %r11, %r7;
	cvta.to.global.u64 	%rd14, %rd6;
	mul.wide.s32 	%rd15, %r23, 4;
	add.s64 	%rd16, %rd14, %rd15;
	st.global.u32 	[%rd16], %r1;
$L__BB0_8:
	ret;

}
	// .globl	_Z34bev_projection_features_gpu_kerneliiiiiPKfPfPiS2_S2_
.visible .entry _Z34bev_projection_features_gpu_kerneliiiiiPKfPfPiS2_S2_(
	.param .u32 _Z34bev_projection_features_gpu_kerneliiiiiPKfPfPiS2_S2__param_0,
	.param .u32 _Z34bev_projection_features_gpu_kerneliiiiiPKfPfPiS2_S2__param_1,
	.param .u32 _Z34bev_projection_features_gpu_kerneliiiiiPKfPfPiS2_S2__param_2,
	.param .u32 _Z34bev_projection_features_gpu_kerneliiiiiPKfPfPiS2_S2__param_3,
	.param .u32 _Z34bev_projection_features_gpu_kerneliiiiiPKfPfPiS2_S2__param_4,
	.param .u64 .ptr .align 1 _Z34bev_projection_features_gpu_kerneliiiiiPKfPfPiS2_S2__param_5,
	.param .u64 .ptr .align 1 _Z34bev_projection_features_gpu_kerneliiiiiPKfPfPiS2_S2__param_6,
	.param .u64 .ptr .align 1 _Z34bev_projection_features_gpu_kerneliiiiiPKfPfPiS2_S2__param_7,
	.param .u64 .ptr .align 1 _Z34bev_projection_features_gpu_kerneliiiiiPKfPfPiS2_S2__param_8,
	.param .u64 .ptr .align 1 _Z34bev_projection_features_gpu_kerneliiiiiPKfPfPiS2_S2__param_9
)
{
	.reg .pred 	%p<24>;
	.reg .b32 	%r<47>;
	.reg .b32 	%f<26>;
	.reg .b64 	%rd<35>;

	ld.param.u32 	%r24, [_Z34bev_projection_features_gpu_kerneliiiiiPKfPfPiS2_S2__param_0];
	ld.param.u32 	%r25, [_Z34bev_projection_features_gpu_kerneliiiiiPKfPfPiS2_S2__param_1];
	ld.param.u32 	%r26, [_Z34bev_projection_features_gpu_kerneliiiiiPKfPfPiS2_S2__param_2];
	ld.param.u32 	%r22, [_Z34bev_projection_features_gpu_kerneliiiiiPKfPfPiS2_S2__param_3];
	ld.param.u32 	%r23, [_Z34bev_projection_features_gpu_kerneliiiiiPKfPfPiS2_S2__param_4];
	ld.param.u64 	%rd13, [_Z34bev_projection_features_gpu_kerneliiiiiPKfPfPiS2_S2__param_5];
	ld.param.u64 	%rd10, [_Z34bev_projection_features_gpu_kerneliiiiiPKfPfPiS2_S2__param_6];
	ld.param.u64 	%rd11, [_Z34bev_projection_features_gpu_kerneliiiiiPKfPfPiS2_S2__param_7];
	ld.param.u64 	%rd14, [_Z34bev_projection_features_gpu_kerneliiiiiPKfPfPiS2_S2__param_8];
	ld.param.u64 	%rd12, [_Z34bev_projection_features_gpu_kerneliiiiiPKfPfPiS2_S2__param_9];
	cvta.to.global.u64 	%rd1, %rd13;
	cvta.to.global.u64 	%rd2, %rd14;
	mov.u32 	%r27, %tid.x;
	mov.u32 	%r28, %ctaid.x;
	mov.u32 	%r29, %ntid.x;
	mad.lo.s32 	%r1, %r28, %r29, %r27;
	mul.lo.s32 	%r30, %r25, %r24;
	mul.lo.s32 	%r31, %r30, %r26;
	setp.ge.s32 	%p1, %r1, %r31;
	@%p1 bra 	$L__BB1_32;
	cvta.to.global.u64 	%rd15, %rd11;
	mul.wide.s32 	%rd16, %r1, 4;
	add.s64 	%rd17, %rd15, %rd16;
	ld.global.u32 	%r2, [%rd17];
	setp.lt.s32 	%p2, %r2, 1;
	@%p2 bra 	$L__BB1_32;
	mul.lo.s32 	%r3, %r23, %r1;
	setp.lt.s32 	%p3, %r22, 1;
	@%p3 bra 	$L__BB1_32;
	mul.lo.s32 	%r4, %r22, %r1;
	and.b32  	%r5, %r2, 3;
	and.b32  	%r6, %r2, 2147483644;
	neg.s32 	%r7, %r6;
	add.s64 	%rd3, %rd2, 8;
	cvta.to.global.u64 	%rd4, %rd10;
	cvta.to.global.u64 	%rd5, %rd12;
	mov.b32 	%r43, 0;
$L__BB1_4:
	setp.lt.u32 	%p4, %r2, 4;
	add.s32 	%r34, %r43, %r4;
	mul.wide.s32 	%rd18, %r34, 4;
	add.s64 	%rd6, %rd4, %rd18;
	add.s64 	%rd7, %rd5, %rd18;
	mov.f32 	%f20, 0fCB189680;
	mov.b32 	%r46, 0;
	@%p4 bra 	$L__BB1_19;
	mov.f32 	%f20, 0fCB189680;
	mov.u32 	%r44, %r3;
	mov.u32 	%r45, %r7;
$L__BB1_6:
	mul.wide.s32 	%rd19, %r44, 4;
	add.s64 	%rd8, %rd3, %rd19;
	ld.global.u32 	%r11, [%rd8+-8];
	setp.lt.s32 	%p5, %r11, 0;
	@%p5 bra 	$L__BB1_9;
	mad.lo.s32 	%r35, %r11, %r22, %r43;
	mul.wide.u32 	%rd20, %r35, 4;
	add.s64 	%rd21, %rd1, %rd20;
	ld.global.f32 	%f2, [%rd21];
	setp.leu.f32 	%p6, %f2, %f20;
	@%p6 bra 	$L__BB1_9;
	st.global.f32 	[%rd6], %f2;
	st.global.u32 	[%rd7], %r11;
	mov.f32 	%f20, %f2;
$L__BB1_9:
	ld.global.u32 	%r12, [%rd8+-4];
	setp.lt.s32 	%p7, %r12, 0;
	@%p7 bra 	$L__BB1_12;
	mad.lo.s32 	%r36, %r12, %r22, %r43;
	mul.wide.u32 	%rd22, %r36, 4;
	add.s64 	%rd23, %rd1, %rd22;
	ld.global.f32 	%f4, [%rd23];
	setp.leu.f32 	%p8, %f4, %f20;
	@%p8 bra 	$L__BB1_12;
	st.global.f32 	[%rd6], %f4;
	st.global.u32 	[%rd7], %r12;
	mov.f32 	%f20, %f4;
$L__BB1_12:
	ld.global.u32 	%r13, [%rd8];
	setp.lt.s32 	%p9, %r13, 0;
	@%p9 bra 	$L__BB1_15;
	mad.lo.s32 	%r37, %r13, %r22, %r43;
	mul.wide.u32 	%rd24, %r37, 4;
	add.s64 	%rd25, %rd1, %rd24;
	ld.global.f32 	%f6, [%rd25];
	setp.leu.f32 	%p10, %f6, %f20;
	@%p10 bra 	$L__BB1_15;
	st.global.f32 	[%rd6], %f6;
	st.global.u32 	[%rd7], %r13;
	mov.f32 	%f20, %f6;
$L__BB1_15:
	ld.global.u32 	%r14, [%rd8+4];
	setp.lt.s32 	%p11, %r14, 0;
	@%p11 bra 	$L__BB1_18;
	mad.lo.s32 	%r38, %r14, %r22, %r43;
	mul.wide.u32 	%rd26, %r38, 4;
	add.s64 	%rd27, %rd1, %rd26;
	ld.global.f32 	%f8, [%rd27];
	setp.leu.f32 	%p12, %f8, %f20;
	@%p12 bra 	$L__BB1_18;
	st.global.f32 	[%rd6], %f8;
	st.global.u32 	[%rd7], %r14;
	mov.f32 	%f20, %f8;
$L__BB1_18:
	add.s32 	%r45, %r45, 4;
	add.s32 	%r44, %r44, 4;
	setp.ne.s32 	%p13, %r45, 0;
	mov.u32 	%r46, %r6;
	@%p13 bra 	$L__BB1_6;
$L__BB1_19:
	setp.eq.s32 	%p14, %r5, 0;
	@%p14 bra 	$L__BB1_31;
	add.s32 	%r39, %r46, %r3;
	mul.wide.s32 	%rd28, %r39, 4;
	add.s64 	%rd9, %rd2, %rd28;
	ld.global.u32 	%r18, [%rd9];
	setp.lt.s32 	%p15, %r18, 0;
	@%p15 bra 	$L__BB1_23;
	mad.lo.s32 	%r40, %r18, %r22, %r43;
	mul.wide.u32 	%rd29, %r40, 4;
	add.s64 	%rd30, %rd1, %rd29;
	ld.global.f32 	%f11, [%rd30];
	setp.leu.f32 	%p16, %f11, %f20;
	@%p16 bra 	$L__BB1_23;
	st.global.f32 	[%rd6], %f11;
	st.global.u32 	[%rd7], %r18;
	mov.f32 	%f20, %f11;
$L__BB1_23:
	setp.eq.s32 	%p17, %r5, 1;
	@%p17 bra 	$L__BB1_31;
	ld.global.u32 	%r19, [%rd9+4];
	setp.lt.s32 	%p18, %r19, 0;
	@%p18 bra 	$L__BB1_27;
	mad.lo.s32 	%r41, %r19, %r22, %r43;
	mul.wide.u32 	%rd31, %r41, 4;
	add.s64 	%rd32, %rd1, %rd31;
	ld.global.f32 	%f13, [%rd32];
	setp.leu.f32 	%p19, %f13, %f20;
	@%p19 bra 	$L__BB1_27;
	st.global.f32 	[%rd6], %f13;
	st.global.u32 	[%rd7], %r19;
	mov.f32 	%f20, %f13;
$L__BB1_27:
	setp.eq.s32 	%p20, %r5, 2;
	@%p20 bra 	$L__BB1_31;
	ld.global.u32 	%r20, [%rd9+8];
	setp.lt.s32 	%p21, %r20, 0;
	@%p21 bra 	$L__BB1_31;
	mad.lo.s32 	%r42, %r20, %r22, %r43;
	mul.wide.u32 	%rd33, %r42, 4;
	add.s64 	%rd34, %rd1, %rd33;
	ld.global.f32 	%f15, [%rd34];
	setp.leu.f32 	%p22, %f15, %f20;
	@%p22 bra 	$L__BB1_31;
	st.global.f32 	[%rd6], %f15;
	st.global.u32 	[%rd7], %r20;
$L__BB1_31:
	add.s32 	%r43, %r43, 1;
	setp.ne.s32 	%p23, %r43, %r22;
	@%p23 bra 	$L__BB1_4;
$L__BB1_32:
	ret;

}
	// .globl	_Z30bev_projection_grad_gpu_kerneliiiiPKfPKiPf
.visible .entry _Z30bev_projection_grad_gpu_kerneliiiiPKfPKiPf(
	.param .u32 _Z30bev_projection_grad_gpu_kerneliiiiPKfPKiPf_param_0,
	.param .u32 _Z30bev_projection_grad_gpu_kerneliiiiPKfPKiPf_param_1,
	.param .u32 _Z30bev_projection_grad_gpu_kerneliiiiPKfPKiPf_param_2,
	.param .u32 _Z30bev_projection_grad_gpu_kerneliiiiPKfPKiPf_param_3,
	.param .u64 .ptr .align 1 _Z30bev_projection_grad_gpu_kerneliiiiPKfPKiPf_param_4,
	.param .u64 .ptr .align 1 _Z30bev_projection_grad_gpu_kerneliiiiPKfPKiPf_param_5,
	.param .u64 .ptr .align 1 _Z30bev_projection_grad_gpu_kerneliiiiPKfPKiPf_param_6
)
{
	.reg .pred 	%p<26>;
	.reg .b32 	%r<69>;
	.reg .b32 	%f<16>;
	.reg .b64 	%rd<64>;

	ld.param.u32 	%r35, [_Z30bev_projection_grad_gpu_kerneliiiiPKfPKiPf_param_0];
	ld.param.u32 	%r36, [_Z30bev_projection_grad_gpu_kerneliiiiPKfPKiPf_param_1];
	ld.param.u32 	%r37, [_Z30bev_projection_grad_gpu_kerneliiiiPKfPKiPf_param_2];
	ld.param.u32 	%r34, [_Z30bev_projection_grad_gpu_kerneliiiiPKfPKiPf_param_3];
	ld.param.u64 	%rd12, [_Z30bev_projection_grad_gpu_kerneliiiiPKfPKiPf_param_4];
	ld.param.u64 	%rd13, [_Z30bev_projection_grad_gpu_kerneliiiiPKfPKiPf_param_5];
	ld.param.u64 	%rd14, [_Z30bev_projection_grad_gpu_kerneliiiiPKfPKiPf_param_6];
	cvta.to.global.u64 	%rd1, %rd14;
	cvta.to.global.u64 	%rd2, %rd12;
	cvta.to.global.u64 	%rd3, %rd13;
	mov.u32 	%r38, %tid.x;
	mov.u32 	%r39, %ctaid.x;
	mov.u32 	%r40, %ntid.x;
	mad.lo.s32 	%r1, %r39, %r40, %r38;
	mul.lo.s32 	%r41, %r36, %r35;
	mul.lo.s32 	%r42, %r41, %r37;
	setp.ge.s32 	%p1, %r1, %r42;
	@%p1 bra 	$L__BB2_42;
	mul.lo.s32 	%r2, %r34, %r1;
	setp.lt.s32 	%p2, %r34, 1;
	@%p2 bra 	$L__BB2_42;
	and.b32  	%r3, %r34, 7;
	setp.lt.u32 	%p3, %r34, 8;
	mov.b32 	%r67, 0;
	@%p3 bra 	$L__BB2_21;
	and.b32  	%r67, %r34, 2147483640;
	neg.s32 	%r64, %r67;
	add.s64 	%rd4, %rd3, 16;
	add.s64 	%rd5, %rd2, 16;
	mov.b32 	%r65, 0;
	mov.u32 	%r63, %r2;
$L__BB2_4:
	.pragma "nounroll";
	mul.wide.s32 	%rd15, %r63, 4;
	add.s64 	%rd6, %rd4, %rd15;
	add.s64 	%rd7, %rd5, %rd15;
	ld.global.u32 	%r9, [%rd6+-16];
	setp.lt.s32 	%p4, %r9, 0;
	@%p4 bra 	$L__BB2_6;
	ld.global.f32 	%f1, [%rd7+-16];
	mad.lo.s32 	%r45, %r9, %r34, %r65;
	mul.wide.u32 	%rd16, %r45, 4;
	add.s64 	%rd17, %rd1, %rd16;
	st.global.f32 	[%rd17], %f1;
$L__BB2_6:
	ld.global.u32 	%r10, [%rd6+-12];
	setp.lt.s32 	%p5, %r10, 0;
	@%p5 bra 	$L__BB2_8;
	ld.global.f32 	%f2, [%rd7+-12];
	mad.lo.s32 	%r46, %r10, %r34, %r65;
	mul.wide.u32 	%rd18, %r46, 4;
	add.s64 	%rd19, %rd1, %rd18;
	st.global.f32 	[%rd19+4], %f2;
$L__BB2_8:
	ld.global.u32 	%r11, [%rd6+-8];
	setp.lt.s32 	%p6, %r11, 0;
	@%p6 bra 	$L__BB2_10;
	ld.global.f32 	%f3, [%rd7+-8];
	mad.lo.s32 	%r47, %r11, %r34, %r65;
	mul.wide.u32 	%rd20, %r47, 4;
	add.s64 	%rd21, %rd1, %rd20;
	st.global.f32 	[%rd21+8], %f3;
$L__BB2_10:
	ld.global.u32 	%r12, [%rd6+-4];
	setp.lt.s32 	%p7, %r12, 0;
	@%p7 bra 	$L__BB2_12;
	ld.global.f32 	%f4, [%rd7+-4];
	mad.lo.s32 	%r48, %r12, %r34, %r65;
	mul.wide.u32 	%rd22, %r48, 4;
	add.s64 	%rd23, %rd1, %rd22;
	st.global.f32 	[%rd23+12], %f4;
$L__BB2_12:
	ld.global.u32 	%r13, [%rd6];
	setp.lt.s32 	%p8, %r13, 0;
	@%p8 bra 	$L__BB2_14;
	ld.global.f32 	%f5, [%rd7];
	mad.lo.s32 	%r49, %r13, %r34, %r65;
	mul.wide.u32 	%rd24, %r49, 4;
	add.s64 	%rd25, %rd1, %rd24;
	st.global.f32 	[%rd25+16], %f5;
$L__BB2_14:
	ld.global.u32 	%r14, [%rd6+4];
	setp.lt.s32 	%p9, %r14, 0;
	@%p9 bra 	$L__BB2_16;
	ld.global.f32 	%f6, [%rd7+4];
	mad.lo.s32 	%r50, %r14, %r34, %r65;
	mul.wide.u32 	%rd26, %r50, 4;
	add.s64 	%rd27, %rd1, %rd26;
	st.global.f32 	[%rd27+20], %f6;
$L__BB2_16:
	ld.global.u32 	%r15, [%rd6+8];
	setp.lt.s32 	%p10, %r15, 0;
	@%p10 bra 	$L__BB2_18;
	ld.global.f32 	%f7, [%rd7+8];
	mad.lo.s32 	%r51, %r15, %r34, %r65;
	mul.wide.u32 	%rd28, %r51, 4;
	add.s64 	%rd29, %rd1, %rd28;
	st.global.f32 	[%rd29+24], %f7;
$L__BB2_18:
	ld.global.u32 	%r16, [%rd6+12];
	setp.lt.s32 	%p11, %r16, 0;
	@%p11 bra 	$L__BB2_20;
	ld.global.f32 	%f8, [%rd7+12];
	mad.lo.s32 	%r52, %r16, %r34, %r65;
	mul.wide.u32 	%rd30, %r52, 4;
	add.s64 	%rd31, %rd1, %rd30;
	st.global.f32 	[%rd31+28], %f8;
$L__BB2_20:
	add.s32 	%r65, %r65, 8;
	add.s32 	%r64, %r64, 8;
	add.s32 	%r63, %r63, 8;
	setp.ne.s32 	%p12, %r64, 0;
	@%p12 bra 	$L__BB2_4;
$L__BB2_21:
	setp.eq.s32 	%p13, %r3, 0;
	@%p13 bra 	$L__BB2_42;
	and.b32  	%r21, %r34, 3;
	setp.lt.u32 	%p14, %r3, 4;
	@%p14 bra 	$L__BB2_32;
	add.s32 	%r53, %r67, %r2;
	mul.wide.s32 	%rd32, %r53, 4;
	add.s64 	%rd8, %rd3, %rd32;
	ld.global.u32 	%r22, [%rd8];
	setp.lt.s32 	%p15, %r22, 0;
	add.s64 	%rd9, %rd2, %rd32;
	@%p15 bra 	$L__BB2_25;
	ld.global.f32 	%f9, [%rd9];
	mad.lo.s32 	%r54, %r22, %r34, %r67;
	mul.wide.u32 	%rd33, %r54, 4;
	add.s64 	%rd34, %rd1, %rd33;
	st.global.f32 	[%rd34], %f9;
$L__BB2_25:
	ld.global.u32 	%r23, [%rd8+4];
	setp.lt.s32 	%p16, %r23, 0;
	@%p16 bra 	$L__BB2_27;
	ld.global.f32 	%f10, [%rd9+4];
	mul.lo.s32 	%r55, %r23, %r34;
	cvt.u64.u32 	%rd35, %r55;
	cvt.u64.u32 	%rd36, %r67;
	add.s64 	%rd37, %rd35, %rd36;
	shl.b64 	%rd38, %rd37, 2;
	add.s64 	%rd39, %rd1, %rd38;
	st.global.f32 	[%rd39+4], %f10;
$L__BB2_27:
	ld.global.u32 	%r24, [%rd8+8];
	setp.lt.s32 	%p17, %r24, 0;
	@%p17 bra 	$L__BB2_29;
	ld.global.f32 	%f11, [%rd9+8];
	mul.lo.s32 	%r56, %r24, %r34;
	cvt.u64.u32 	%rd40, %r56;
	cvt.u64.u32 	%rd41, %r67;
	add.s64 	%rd42, %rd40, %rd41;
	shl.b64 	%rd43, %rd42, 2;
	add.s64 	%rd44, %rd1, %rd43;
	st.global.f32 	[%rd44+8], %f11;
$L__BB2_29:
	ld.global.u32 	%r25, [%rd8+12];
	setp.lt.s32 	%p18, %r25, 0;
	@%p18 bra 	$L__BB2_31;
	ld.global.f32 	%f12, [%rd9+12];
	mul.lo.s32 	%r57, %r25, %r34;
	cvt.u64.u32 	%rd45, %r57;
	cvt.u64.u32 	%rd46, %r67;
	add.s64 	%rd47, %rd45, %rd46;
	shl.b64 	%rd48, %rd47, 2;
	add.s64 	%rd49, %rd1, %rd48;
	st.global.f32 	[%rd49+12], %f12;
$L__BB2_31:
	add.s32 	%r67, %r67, 4;
$L__BB2_32:
	setp.eq.s32 	%p19, %r21, 0;
	@%p19 bra 	$L__BB2_42;
	setp.eq.s32 	%p20, %r21, 1;
	@%p20 bra 	$L__BB2_39;
	add.s32 	%r58, %r67, %r2;
	mul.wide.s32 	%rd50, %r58, 4;
	add.s64 	%rd10, %rd3, %rd50;
	ld.global.u32 	%r28, [%rd10];
	setp.lt.s32 	%p21, %r28, 0;
	add.s64 	%rd11, %rd2, %rd50;
	@%p21 bra 	$L__BB2_36;
	ld.global.f32 	%f13, [%rd11];
	mad.lo.s32 	%r59, %r28, %r34, %r67;
	mul.wide.u32 	%rd51, %r59, 4;
	add.s64 	%rd52, %rd1, %rd51;
	st.global.f32 	[%rd52], %f13;
$L__BB2_36:
	ld.global.u32 	%r29, [%rd10+4];
	setp.lt.s32 	%p22, %r29, 0;
	@%p22 bra 	$L__BB2_38;
	ld.global.f32 	%f14, [%rd11+4];
	mul.lo.s32 	%r60, %r29, %r34;
	cvt.u64.u32 	%rd53, %r60;
	cvt.u64.u32 	%rd54, %r67;
	add.s64 	%rd55, %rd53, %rd54;
	shl.b64 	%rd56, %rd55, 2;
	add.s64 	%rd57, %rd1, %rd56;
	st.global.f32 	[%rd57+4], %f14;
$L__BB2_38:
	add.s32 	%r67, %r67, 2;
$L__BB2_39:
	and.b32  	%r61, %r34, 1;
	setp.eq.b32 	%p23, %r61, 1;
	not.pred 	%p24, %p23;
	@%p24 bra 	$L__BB2_42;
	add.s32 	%r32, %r67, %r2;
	mul.wide.s32 	%rd58, %r32, 4;
	add.s64 	%rd59, %rd3, %rd58;
	ld.global.u32 	%r33, [%rd59];
	setp.lt.s32 	%p25, %r33, 0;
	@%p25 bra 	$L__BB2_42;
	add.s64 	%rd61, %rd2, %rd58;
	ld.global.f32 	%f15, [%rd61];
	mad.lo.s32 	%r62, %r33, %r34, %r67;
	mul.wide.u32 	%rd62, %r62, 4;
	add.s64 	%rd63, %rd1, %rd62;
	st.global.f32 	[%rd63], %f15;
$L__BB2_42:
	ret;

}


// ===== COMPILED SASS (sm_100) =====

	.target	sm_100

	.elftype	@"ET_EXEC"


//--------------------- .note.nv.tkinfo           --------------------------
	.section	.note.nv.tkinfo,"",@"SHT_NOTE"
	.sectionflags	@"SHF_NOTE_NV_TKINFO"
	.tkinfo
        /*0018*/ 	.word	0x00000002
        /*0030*/ 	.string	""
        /*0030*/ 	.string	"ptxas"
        /*0030*/ 	.string	"Cuda compilation tools, release 13.0, V13.0.88"
        /*0030*/ 	.string	"Build cuda_13.0.r13.0/compiler.36424714_0"
        /*0030*/ 	.string	"-arch sm_100 -m 64 "



//--------------------- .note.nv.cuinfo           --------------------------
	.section	.note.nv.cuinfo,"",@"SHT_NOTE"
	.sectionflags	@"SHF_NOTE_NV_CUINFO"
        /*0018*/ 	.short	0x0002
        /*001a*/ 	.short	0x0064
        /*001c*/ 	.short	0x0082
	.zero		2


//--------------------- .nv.info                  --------------------------
	.section	.nv.info,"",@"SHT_CUDA_INFO"
	.align	4


	//----- nvinfo : EIATTR_REGCOUNT
	.align		4
        /*0000*/ 	.byte	0x04, 0x2f
        /*0002*/ 	.short	(.L_1 - .L_0)
	.align		4
.L_0:
        /*0004*/ 	.word	index@(_Z29bev_projection_idx_gpu_kerneliiiifiPKfPKiPiS3_S3_S3_)
        /*0008*/ 	.word	0x00000013


	//----- nvinfo : EIATTR_FRAME_SIZE
	.align		4
.L_1:
        /*000c*/ 	.byte	0x04, 0x11
        /*000e*/ 	.short	(.L_3 - .L_2)
	.align		4
.L_2:
        /*0010*/ 	.word	index@($__internal_0_$__cuda_sm3x_div_rn_noftz_f32_slowpath)
        /*0014*/ 	.word	0x00000000


	//----- nvinfo : EIATTR_FRAME_SIZE
	.align		4
.L_3:
        /*0018*/ 	.byte	0x04, 0x11
        /*001a*/ 	.short	(.L_5 - .L_4)
	.align		4
.L_4:
        /*001c*/ 	.word	index@(_Z29bev_projection_idx_gpu_kerneliiiifiPKfPKiPiS3_S3_S3_)
        /*0020*/ 	.word	0x00000000


	//----- nvinfo : EIATTR_REGCOUNT
	.align		4
.L_5:
        /*0024*/ 	.byte	0x04, 0x2f
        /*0026*/ 	.short	(.L_7 - .L_6)
	.align		4
.L_6:
        /*0028*/ 	.word	index@(_Z34bev_projection_features_gpu_kerneliiiiiPKfPfPiS2_S2_)
        /*002c*/ 	.word	0x00000018


	//----- nvinfo : EIATTR_FRAME_SIZE
	.align		4
.L_7:
        /*0030*/ 	.byte	0x04, 0x11
        /*0032*/ 	.short	(.L_9 - .L_8)
	.align		4
.L_8:
        /*0034*/ 	.word	index@(_Z34bev_projection_features_gpu_kerneliiiiiPKfPfPiS2_S2_)
        /*0038*/ 	.word	0x00000000


	//----- nvinfo : EIATTR_REGCOUNT
	.align		4
.L_9:
        /*003c*/ 	.byte	0x04, 0x2f
        /*003e*/ 	.short	(.L_11 - .L_10)
	.align		4
.L_10:
        /*0040*/ 	.word	index@(_Z30bev_projection_grad_gpu_kerneliiiiPKfPKiPf)
        /*0044*/ 	.word	0x00000016


	//----- nvinfo : EIATTR_FRAME_SIZE
	.align		4
.L_11:
        /*0048*/ 	.byte	0x04, 0x11
        /*004a*/ 	.short	(.L_13 - .L_12)
	.align		4
.L_12:
        /*004c*/ 	.word	index@(_Z30bev_projection_grad_gpu_kerneliiiiPKfPKiPf)
        /*0050*/ 	.word	0x00000000


	//----- nvinfo : EIATTR_MIN_STACK_SIZE
	.align		4
.L_13:
        /*0054*/ 	.byte	0x04, 0x12
        /*0056*/ 	.short	(.L_15 - .L_14)
	.align		4
.L_14:
        /*0058*/ 	.word	index@(_Z30bev_projection_grad_gpu_kerneliiiiPKfPKiPf)
        /*005c*/ 	.word	0x00000000


	//----- nvinfo : EIATTR_MIN_STACK_SIZE
	.align		4
.L_15:
        /*0060*/ 	.byte	0x04, 0x12
        /*0062*/ 	.short	(.L_17 - .L_16)
	.align		4
.L_16:
        /*0064*/ 	.word	index@(_Z34bev_projection_features_gpu_kerneliiiiiPKfPfPiS2_S2_)
        /*0068*/ 	.word	0x00000000


	//----- nvinfo : EIATTR_MIN_STACK_SIZE
	.align		4
.L_17:
        /*006c*/ 	.byte	0x04, 0x12
        /*006e*/ 	.short	(.L_19 - .L_18)
	.align		4
.L_18:
        /*0070*/ 	.word	index@(_Z29bev_projection_idx_gpu_kerneliiiifiPKfPKiPiS3_S3_S3_)
        /*0074*/ 	.word	0x00000000
.L_19:


//--------------------- .nv.compat                --------------------------
	.section	.nv.compat,"",@"SHT_CUDA_COMPAT_INFO"
	.align	4
        /*0000*/ 	.byte	0x02, 0x09, 0x00, 0x00, 0x02, 0x02, 0x01, 0x00, 0x02, 0x05, 0x05, 0x00, 0x03, 0x07, 0x01, 0x01
        /*0010*/ 	.byte	0x02, 0x03, 0x00, 0x00, 0x02, 0x06, 0x01, 0x00, 0x04, 0x0b, 0x08, 0x00, 0x01, 0x00, 0x00, 0x00
        /*0020*/ 	.byte	0x00, 0x00, 0x00, 0x00


//--------------------- .nv.info._Z30bev_projection_grad_gpu_kerneliiiiPKfPKiPf --------------------------
	.section	.nv.info._Z30bev_projection_grad_gpu_kerneliiiiPKfPKiPf,"",@"SHT_CUDA_INFO"
	.sectionflags	@""
	.align	4


	//----- nvinfo : EIATTR_CUDA_API_VERSION
	.align		4
        /*0000*/ 	.byte	0x04, 0x37
        /*0002*/ 	.short	(.L_21 - .L_20)
.L_20:
        /*0004*/ 	.word	0x00000082


	//----- nvinfo : EIATTR_KPARAM_INFO
	.align		4
.L_21:
        /*0008*/ 	.byte	0x04, 0x17
        /*000a*/ 	.short	(.L_23 - .L_22)
.L_22:
        /*000c*/ 	.word	0x00000000
        /*0010*/ 	.short	0x0006
        /*0012*/ 	.short	0x0020
        /*0014*/ 	.byte	0x00, 0xf5, 0x21, 0x00


	//----- nvinfo : EIATTR_KPARAM_INFO
	.align		4
.L_23:
        /*0018*/ 	.byte	0x04, 0x17
        /*001a*/ 	.short	(.L_25 - .L_24)
.L_24:
        /*001c*/ 	.word	0x00000000
        /*0020*/ 	.short	0x0005
        /*0022*/ 	.short	0x0018
        /*0024*/ 	.byte	0x00, 0xf5, 0x21, 0x00


	//----- nvinfo : EIATTR_KPARAM_INFO
	.align		4
.L_25:
        /*0028*/ 	.byte	0x04, 0x17
        /*002a*/ 	.short	(.L_27 - .L_26)
.L_26:
        /*002c*/ 	.word	0x00000000
        /*0030*/ 	.short	0x0004
        /*0032*/ 	.short	0x0010
        /*0034*/ 	.byte	0x00, 0xf5, 0x21, 0x00


	//----- nvinfo : EIATTR_KPARAM_INFO
	.align		4
.L_27:
        /*0038*/ 	.byte	0x04, 0x17
        /*003a*/ 	.short	(.L_29 - .L_28)
.L_28:
        /*003c*/ 	.word	0x00000000
        /*0040*/ 	.short	0x0003
        /*0042*/ 	.short	0x000c
        /*0044*/ 	.byte	0x00, 0xf0, 0x11, 0x00


	//----- nvinfo : EIATTR_KPARAM_INFO
	.align		4
.L_29:
        /*0048*/ 	.byte	0x04, 0x17
        /*004a*/ 	.short	(.L_31 - .L_30)
.L_30:
        /*004c*/ 	.word	0x00000000
        /*0050*/ 	.short	0x0002
        /*0052*/ 	.short	0x0008
        /*0054*/ 	.byte	0x00, 0xf0, 0x11, 0x00


	//----- nvinfo : EIATTR_KPARAM_INFO
	.align		4
.L_31:
        /*0058*/ 	.byte	0x04, 0x17
        /*005a*/ 	.short	(.L_33 - .L_32)
.L_32:
        /*005c*/ 	.word	0x00000000
        /*0060*/ 	.short	0x0001
        /*0062*/ 	.short	0x0004
        /*0064*/ 	.byte	0x00, 0xf0, 0x11, 0x00


	//----- nvinfo : EIATTR_KPARAM_INFO
	.align		4
.L_33:
        /*0068*/ 	.byte	0x04, 0x17
        /*006a*/ 	.short	(.L_35 - .L_34)
.L_34:
        /*006c*/ 	.word	0x00000000
        /*0070*/ 	.short	0x0000
        /*0072*/ 	.short	0x0000
        /*0074*/ 	.byte	0x00, 0xf0, 0x11, 0x00


	//----- nvinfo : EIATTR_SPARSE_MMA_MASK
	.align		4
.L_35:
        /*0078*/ 	.byte	0x03, 0x50
        /*007a*/ 	.short	0x0000


	//----- nvinfo : EIATTR_MAXREG_COUNT
	.align		4
        /*007c*/ 	.byte	0x03, 0x1b
        /*007e*/ 	.short	0x00ff


	//----- nvinfo : EIATTR_MERCURY_ISA_VERSION
	.align		4
        /*0080*/ 	.byte	0x03, 0x5f
        /*0082*/ 	.short	0x0101


	//----- nvinfo : EIATTR_VRC_CTA_INIT_COUNT
	.align		4
        /*0084*/ 	.byte	0x02, 0x4a
	.zero		1
	.zero		1


	//----- nvinfo : EIATTR_EXIT_INSTR_OFFSETS
	.align		4
        /*0088*/ 	.byte	0x04, 0x1c
        /*008a*/ 	.short	(.L_37 - .L_36)


	//   ....[0]....
.L_36:
        /*008c*/ 	.word	0x000000a0


	//   ....[1]....
        /*0090*/ 	.word	0x000000d0


	//   ....[2]....
        /*0094*/ 	.word	0x00000690


	//   ....[3]....
        /*0098*/ 	.word	0x000009d0


	//   ....[4]....
        /*009c*/ 	.word	0x00000bc0


	//   ....[5]....
        /*00a0*/ 	.word	0x00000c20


	//   ....[6]....
        /*00a4*/ 	.word	0x00000ca0


	//----- nvinfo : EIATTR_CRS_STACK_SIZE
	.align		4
.L_37:
        /*00a8*/ 	.byte	0x04, 0x1e
        /*00aa*/ 	.short	(.L_39 - .L_38)
.L_38:
        /*00ac*/ 	.word	0x00000000


	//----- nvinfo : EIATTR_CBANK_PARAM_SIZE
	.align		4
.L_39:
        /*00b0*/ 	.byte	0x03, 0x19
        /*00b2*/ 	.short	0x0028


	//----- nvinfo : EIATTR_PARAM_CBANK
	.align		4
        /*00b4*/ 	.byte	0x04, 0x0a
        /*00b6*/ 	.short	(.L_41 - .L_40)
	.align		4
.L_40:
        /*00b8*/ 	.word	index@(.nv.constant0._Z30bev_projection_grad_gpu_kerneliiiiPKfPKiPf)
        /*00bc*/ 	.short	0x0380
        /*00be*/ 	.short	0x0028


	//----- nvinfo : EIATTR_SW_WAR
	.align		4
.L_41:
        /*00c0*/ 	.byte	0x04, 0x36
        /*00c2*/ 	.short	(.L_43 - .L_42)
.L_42:
        /*00c4*/ 	.word	0x00000008
.L_43:


//--------------------- .nv.info._Z34bev_projection_features_gpu_kerneliiiiiPKfPfPiS2_S2_ --------------------------
	.section	.nv.info._Z34bev_projection_features_gpu_kerneliiiiiPKfPfPiS2_S2_,"",@"SHT_CUDA_INFO"
	.sectionflags	@""
	.align	4


	//----- nvinfo : EIATTR_CUDA_API_VERSION
	.align		4
        /*0000*/ 	.byte	0x04, 0x37
        /*0002*/ 	.short	(.L_45 - .L_44)
.L_44:
        /*0004*/ 	.word	0x00000082


	//----- nvinfo : EIATTR_KPARAM_INFO
	.align		4
.L_45:
        /*0008*/ 	.byte	0x04, 0x17
        /*000a*/ 	.short	(.L_47 - .L_46)
.L_46:
        /*000c*/ 	.word	0x00000000
        /*0010*/ 	.short	0x0009
        /*0012*/ 	.short	0x0038
        /*0014*/ 	.byte	0x00, 0xf5, 0x21, 0x00


	//----- nvinfo : EIATTR_KPARAM_INFO
	.align		4
.L_47:
        /*0018*/ 	.byte	0x04, 0x17
        /*001a*/ 	.short	(.L_49 - .L_48)
.L_48:
        /*001c*/ 	.word	0x00000000
        /*0020*/ 	.short	0x0008
        /*0022*/ 	.short	0x0030
        /*0024*/ 	.byte	0x00, 0xf5, 0x21, 0x00


	//----- nvinfo : EIATTR_KPARAM_INFO
	.align		4
.L_49:
        /*0028*/ 	.byte	0x04, 0x17
        /*002a*/ 	.short	(.L_51 - .L_50)
.L_50:
        /*002c*/ 	.word	0x00000000
        /*0030*/ 	.short	0x0007
        /*0032*/ 	.short	0x0028
        /*0034*/ 	.byte	0x00, 0xf5, 0x21, 0x00


	//----- nvinfo : EIATTR_KPARAM_INFO
	.align		4
.L_51:
        /*0038*/ 	.byte	0x04, 0x17
        /*003a*/ 	.short	(.L_53 - .L_52)
.L_52:
        /*003c*/ 	.word	0x00000000
        /*0040*/ 	.short	0x0006
        /*0042*/ 	.short	0x0020
        /*0044*/ 	.byte	0x00, 0xf5, 0x21, 0x00


	//----- nvinfo : EIATTR_KPARAM_INFO
	.align		4
.L_53:
        /*0048*/ 	.byte	0x04, 0x17
        /*004a*/ 	.short	(.L_55 - .L_54)
.L_54:
        /*004c*/ 	.word	0x00000000
        /*0050*/ 	.short	0x0005
        /*0052*/ 	.short	0x0018
        /*0054*/ 	.byte	0x00, 0xf5, 0x21, 0x00


	//----- nvinfo : EIATTR_KPARAM_INFO
	.align		4
.L_55:
        /*0058*/ 	.byte	0x04, 0x17
        /*005a*/ 	.short	(.L_57 - .L_56)
.L_56:
        /*005c*/ 	.word	0x00000000
        /*0060*/ 	.short	0x0004
        /*0062*/ 	.short	0x0010
        /*0064*/ 	.byte	0x00, 0xf0, 0x11, 0x00


	//----- nvinfo : EIATTR_KPARAM_INFO
	.align		4
.L_57:
        /*0068*/ 	.byte	0x04, 0x17
        /*006a*/ 	.short	(.L_59 - .L_58)
.L_58:
        /*006c*/ 	.word	0x00000000
        /*0070*/ 	.short	0x0003
        /*0072*/ 	.short	0x000c
        /*0074*/ 	.byte	0x00, 0xf0, 0x11, 0x00


	//----- nvinfo : EIATTR_KPARAM_INFO
	.align		4
.L_59:
        /*0078*/ 	.byte	0x04, 0x17
        /*007a*/ 	.short	(.L_61 - .L_60)
.L_60:
        /*007c*/ 	.word	0x00000000
        /*0080*/ 	.short	0x0002
        /*0082*/ 	.short	0x0008
        /*0084*/ 	.byte	0x00, 0xf0, 0x11, 0x00


	//----- nvinfo : EIATTR_KPARAM_INFO
	.align		4
.L_61:
        /*0088*/ 	.byte	0x04, 0x17
        /*008a*/ 	.short	(.L_63 - .L_62)
.L_62:
        /*008c*/ 	.word	0x00000000
        /*0090*/ 	.short	0x0001
        /*0092*/ 	.short	0x0004
        /*0094*/ 	.byte	0x00, 0xf0, 0x11, 0x00


	//----- nvinfo : EIATTR_KPARAM_INFO
	.align		4
.L_63:
        /*0098*/ 	.byte	0x04, 0x17
        /*009a*/ 	.short	(.L_65 - .L_64)
.L_64:
        /*009c*/ 	.word	0x00000000
        /*00a0*/ 	.short	0x0000
        /*00a2*/ 	.short	0x0000
        /*00a4*/ 	.byte	0x00, 0xf0, 0x11, 0x00


	//----- nvinfo : EIATTR_SPARSE_MMA_MASK
	.align		4
.L_65:
        /*00a8*/ 	.byte	0x03, 0x50
        /*00aa*/ 	.short	0x0000


	//----- nvinfo : EIATTR_MAXREG_COUNT
	.align		4
        /*00ac*/ 	.byte	0x03, 0x1b
        /*00ae*/ 	.short	0x00ff


	//----- nvinfo : EIATTR_MERCURY_ISA_VERSION
	.align		4
        /*00b0*/ 	.byte	0x03, 0x5f
        /*00b2*/ 	.short	0x0101


	//----- nvinfo : EIATTR_VRC_CTA_INIT_COUNT
	.align		4
        /*00b4*/ 	.byte	0x02, 0x4a
	.zero		1
	.zero		1


	//----- nvinfo : EIATTR_EXIT_INSTR_OFFSETS
	.align		4
        /*00b8*/ 	.byte	0x04, 0x1c
        /*00ba*/ 	.short	(.L_67 - .L_66)


	//   ....[0]....
.L_66:
        /*00bc*/ 	.word	0x000000a0


	//   ....[1]....
        /*00c0*/ 	.word	0x00000100


	//   ....[2]....
        /*00c4*/ 	.word	0x00000130


	//   ....[3]....
        /*00c8*/ 	.word	0x000009e0


	//----- nvinfo : EIATTR_CRS_STACK_SIZE
	.align		4
.L_67:
        /*00cc*/ 	.byte	0x04, 0x1e
        /*00ce*/ 	.short	(.L_69 - .L_68)
.L_68:
        /*00d0*/ 	.word	0x00000000


	//----- nvinfo : EIATTR_CBANK_PARAM_SIZE
	.align		4
.L_69:
        /*00d4*/ 	.byte	0x03, 0x19
        /*00d6*/ 	.short	0x0040


	//----- nvinfo : EIATTR_PARAM_CBANK
	.align		4
        /*00d8*/ 	.byte	0x04, 0x0a
        /*00da*/ 	.short	(.L_71 - .L_70)
	.align		4
.L_70:
        /*00dc*/ 	.word	index@(.nv.constant0._Z34bev_projection_features_gpu_kerneliiiiiPKfPfPiS2_S2_)
        /*00e0*/ 	.short	0x0380
        /*00e2*/ 	.short	0x0040


	//----- nvinfo : EIATTR_SW_WAR
	.align		4
.L_71:
        /*00e4*/ 	.byte	0x04, 0x36
        /*00e6*/ 	.short	(.L_73 - .L_72)
.L_72:
        /*00e8*/ 	.word	0x00000008
.L_73:


//--------------------- .nv.info._Z29bev_projection_idx_gpu_kerneliiiifiPKfPKiPiS3_S3_S3_ --------------------------
	.section	.nv.info._Z29bev_projection_idx_gpu_kerneliiiifiPKfPKiPiS3_S3_S3_,"",@"SHT_CUDA_INFO"
	.sectionflags	@""
	.align	4


	//----- nvinfo : EIATTR_CUDA_API_VERSION
	.align		4
        /*0000*/ 	.byte	0x04, 0x37
        /*0002*/ 	.short	(.L_75 - .L_74)
.L_74:
        /*0004*/ 	.word	0x00000082


	//----- nvinfo : EIATTR_KPARAM_INFO
	.align		4
.L_75:
        /*0008*/ 	.byte	0x04, 0x17
        /*000a*/ 	.short	(.L_77 - .L_76)
.L_76:
        /*000c*/ 	.word	0x00000000
        /*0010*/ 	.short	0x000b
        /*0012*/ 	.short	0x0040
        /*0014*/ 	.byte	0x00, 0xf5, 0x21, 0x00


	//----- nvinfo : EIATTR_KPARAM_INFO
	.align		4
.L_77:
        /*0018*/ 	.byte	0x04, 0x17
        /*001a*/ 	.short	(.L_79 - .L_78)
.L_78:
        /*001c*/ 	.word	0x00000000
        /*0020*/ 	.short	0x000a
        /*0022*/ 	.short	0x0038
        /*0024*/ 	.byte	0x00, 0xf5, 0x21, 0x00


	//----- nvinfo : EIATTR_KPARAM_INFO
	.align		4
.L_79:
        /*0028*/ 	.byte	0x04, 0x17
        /*002a*/ 	.short	(.L_81 - .L_80)
.L_80:
        /*002c*/ 	.word	0x00000000
        /*0030*/ 	.short	0x0009
        /*0032*/ 	.short	0x0030
        /*0034*/ 	.byte	0x00, 0xf5, 0x21, 0x00


	//----- nvinfo : EIATTR_KPARAM_INFO
	.align		4
.L_81:
        /*0038*/ 	.byte	0x04, 0x17
        /*003a*/ 	.short	(.L_83 - .L_82)
.L_82:
        /*003c*/ 	.word	0x00000000
        /*0040*/ 	.short	0x0008
        /*0042*/ 	.short	0x0028
        /*0044*/ 	.byte	0x00, 0xf5, 0x21, 0x00


	//----- nvinfo : EIATTR_KPARAM_INFO
	.align		4
.L_83:
        /*0048*/ 	.byte	0x04, 0x17
        /*004a*/ 	.short	(.L_85 - .L_84)
.L_84:
        /*004c*/ 	.word	0x00000000
        /*0050*/ 	.short	0x0007
        /*0052*/ 	.short	0x0020
        /*0054*/ 	.byte	0x00, 0xf5, 0x21, 0x00


	//----- nvinfo : EIATTR_KPARAM_INFO
	.align		4
.L_85:
        /*0058*/ 	.byte	0x04, 0x17
        /*005a*/ 	.short	(.L_87 - .L_86)
.L_86:
        /*005c*/ 	.word	0x00000000
        /*0060*/ 	.short	0x0006
        /*0062*/ 	.short	0x0018
        /*0064*/ 	.byte	0x00, 0xf5, 0x21, 0x00


	//----- nvinfo : EIATTR_KPARAM_INFO
	.align		4
.L_87:
        /*0068*/ 	.byte	0x04, 0x17
        /*006a*/ 	.short	(.L_89 - .L_88)
.L_88:
        /*006c*/ 	.word	0x00000000
        /*0070*/ 	.short	0x0005
        /*0072*/ 	.short	0x0014
        /*0074*/ 	.byte	0x00, 0xf0, 0x11, 0x00


	//----- nvinfo : EIATTR_KPARAM_INFO
	.align		4
.L_89:
        /*0078*/ 	.byte	0x04, 0x17
        /*007a*/ 	.short	(.L_91 - .L_90)
.L_90:
        /*007c*/ 	.word	0x00000000
        /*0080*/ 	.short	0x0004
        /*0082*/ 	.short	0x0010
        /*0084*/ 	.byte	0x00, 0xf0, 0x11, 0x00


	//----- nvinfo : EIATTR_KPARAM_INFO
	.align		4
.L_91:
        /*0088*/ 	.byte	0x04, 0x17
        /*008a*/ 	.short	(.L_93 - .L_92)
.L_92:
        /*008c*/ 	.word	0x00000000
        /*0090*/ 	.short	0x0003
        /*0092*/ 	.short	0x000c
        /*0094*/ 	.byte	0x00, 0xf0, 0x11, 0x00


	//----- nvinfo : EIATTR_KPARAM_INFO
	.align		4
.L_93:
        /*0098*/ 	.byte	0x04, 0x17
        /*009a*/ 	.short	(.L_95 - .L_94)
.L_94:
        /*009c*/ 	.word	0x00000000
        /*00a0*/ 	.short	0x0002
        /*00a2*/ 	.short	0x0008
        /*00a4*/ 	.byte	0x00, 0xf0, 0x11, 0x00


	//----- nvinfo : EIATTR_KPARAM_INFO
	.align		4
.L_95:
        /*00a8*/ 	.byte	0x04, 0x17
        /*00aa*/ 	.short	(.L_97 - .L_96)
.L_96:
        /*00ac*/ 	.word	0x00000000
        /*00b0*/ 	.short	0x0001
        /*00b2*/ 	.short	0x0004
        /*00b4*/ 	.byte	0x00, 0xf0, 0x11, 0x00


	//----- nvinfo : EIATTR_KPARAM_INFO
	.align		4
.L_97:
        /*00b8*/ 	.byte	0x04, 0x17
        /*00ba*/ 	.short	(.L_99 - .L_98)
.L_98:
        /*00bc*/ 	.word	0x00000000
        /*00c0*/ 	.short	0x0000
        /*00c2*/ 	.short	0x0000
        /*00c4*/ 	.byte	0x00, 0xf0, 0x11, 0x00


	//----- nvinfo : EIATTR_SPARSE_MMA_MASK
	.align		4
.L_99:
        /*00c8*/ 	.byte	0x03, 0x50
        /*00ca*/ 	.short	0x0000


	//----- nvinfo : EIATTR_MAXREG_COUNT
	.align		4
        /*00cc*/ 	.byte	0x03, 0x1b
        /*00ce*/ 	.short	0x00ff


	//----- nvinfo : EIATTR_MERCURY_ISA_VERSION
	.align		4
        /*00d0*/ 	.byte	0x03, 0x5f
        /*00d2*/ 	.short	0x0101


	//----- nvinfo : EIATTR_VRC_CTA_INIT_COUNT
	.align		4
        /*00d4*/ 	.byte	0x02, 0x4a
	.zero		1
	.zero		1


	//----- nvinfo : EIATTR_EXIT_INSTR_OFFSETS
	.align		4
        /*00d8*/ 	.byte	0x04, 0x1c
        /*00da*/ 	.short	(.L_101 - .L_100)


	//   ....[0]....
.L_100:
        /*00dc*/ 	.word	0x00000070


	//   ....[1]....
        /*00e0*/ 	.word	0x000004d0


	//   ....[2]....
        /*00e4*/ 	.word	0x00000520


	//----- nvinfo : EIATTR_CRS_STACK_SIZE
	.align		4
.L_101:
        /*00e8*/ 	.byte	0x04, 0x1e
        /*00ea*/ 	.short	(.L_103 - .L_102)
.L_102:
        /*00ec*/ 	.word	0x00000000


	//----- nvinfo : EIATTR_CBANK_PARAM_SIZE
	.align		4
.L_103:
        /*00f0*/ 	.byte	0x03, 0x19
        /*00f2*/ 	.short	0x0048


	//----- nvinfo : EIATTR_PARAM_CBANK
	.align		4
        /*00f4*/ 	.byte	0x04, 0x0a
        /*00f6*/ 	.short	(.L_105 - .L_104)
	.align		4
.L_104:
        /*00f8*/ 	.word	index@(.nv.constant0._Z29bev_projection_idx_gpu_kerneliiiifiPKfPKiPiS3_S3_S3_)
        /*00fc*/ 	.short	0x0380
        /*00fe*/ 	.short	0x0048


	//----- nvinfo : EIATTR_SW_WAR
	.align		4
.L_105:
        /*0100*/ 	.byte	0x04, 0x36
        /*0102*/ 	.short	(.L_107 - .L_106)
.L_106:
        /*0104*/ 	.word	0x00000008
.L_107:


//--------------------- .nv.callgraph             --------------------------
	.section	.nv.callgraph,"",@"SHT_CUDA_CALLGRAPH"
	.align	4
	.sectionentsize	8
	.align		4
        /*0000*/ 	.word	0x00000000
	.align		4
        /*0004*/ 	.word	0xffffffff
	.align		4
        /*0008*/ 	.word	0x00000000
	.align		4
        /*000c*/ 	.word	0xfffffffe
	.align		4
        /*0010*/ 	.word	0x00000000
	.align		4
        /*0014*/ 	.word	0xfffffffd
	.align		4
        /*0018*/ 	.word	0x00000000
	.align		4
        /*001c*/ 	.word	0xfffffffc


//--------------------- .text._Z30bev_projection_grad_gpu_kerneliiiiPKfPKiPf --------------------------
	.section	.text._Z30bev_projection_grad_gpu_kerneliiiiPKfPKiPf,"ax",@progbits
	.align	128
        .global         _Z30bev_projection_grad_gpu_kerneliiiiPKfPKiPf
        .type           _Z30bev_projection_grad_gpu_kerneliiiiPKfPKiPf,@function
        .size           _Z30bev_projection_grad_gpu_kerneliiiiPKfPKiPf,(.L_x_51 - _Z30bev_projection_grad_gpu_kerneliiiiPKfPKiPf)
        .other          _Z30bev_projection_grad_gpu_kerneliiiiPKfPKiPf,@"STO_CUDA_ENTRY STV_DEFAULT"
_Z30bev_projection_grad_gpu_kerneliiiiPKfPKiPf:
.text._Z30bev_projection_grad_gpu_kerneliiiiPKfPKiPf:
[----:B------:R-:W-:Y:S01]  /*0000*/  LDC R1, c[0x0][0x37c] ;  /* 0x0000df00ff017b82 */ /* 0x000fe20000000800 */
[----:B------:R-:W0:Y:S07]  /*0010*/  S2R R0, SR_TID.X ;  /* 0x0000000000007919 */ /* 0x000e2e0000002100 */
[----:B------:R-:W0:Y:S01]  /*0020*/  S2UR UR7, SR_CTAID.X ;  /* 0x00000000000779c3 */ /* 0x000e220000002500 */
[----:B------:R-:W1:Y:S01]  /*0030*/  LDCU.64 UR4, c[0x0][0x380] ;  /* 0x00007000ff0477ac */ /* 0x000e620008000a00 */
[----:B------:R-:W2:Y:S06]  /*0040*/  LDCU UR6, c[0x0][0x388] ;  /* 0x00007100ff0677ac */ /* 0x000eac0008000800 */
[----:B------:R-:W0:Y:S01]  /*0050*/  LDC R3, c[0x0][0x360] ;  /* 0x0000d800ff037b82 */ /* 0x000e220000000800 */
[----:B-1----:R-:W-:-:S04]  /*0060*/  UIMAD UR4, UR5, UR4, URZ ;  /* 0x00000004050472a4 */ /* 0x002fc8000f8e02ff */
[----:B--2---:R-:W-:Y:S01]  /*0070*/  UIMAD UR4, UR4, UR6, URZ ;  /* 0x00000006040472a4 */ /* 0x004fe2000f8e02ff */
[----:B0-----:R-:W-:-:S05]  /*0080*/  IMAD R0, R3, UR7, R0 ;  /* 0x0000000703007c24 */ /* 0x001fca000f8e0200 */
[----:B------:R-:W-:-:S13]  /*0090*/  ISETP.GE.AND P0, PT, R0, UR4, PT ;  /* 0x0000000400007c0c */ /* 0x000fda000bf06270 */
[----:B------:R-:W-:Y:S05]  /*00a0*/  @P0 EXIT ;  /* 0x000000000000094d */ /* 0x000fea0003800000 */
[----:B------:R-:W0:Y:S02]  /*00b0*/  LDC R5, c[0x0][0x38c] ;  /* 0x0000e300ff057b82 */ /* 0x000e240000000800 */
[----:B0-----:R-:W-:-:S13]  /*00c0*/  ISETP.GE.AND P0, PT, R5, 0x1, PT ;  /* 0x000000010500780c */ /* 0x001fda0003f06270 */
[----:B------:R-:W-:Y:S05]  /*00d0*/  @!P0 EXIT ;  /* 0x000000000000894d */ /* 0x000fea0003800000 */
[C---:B------:R-:W-:Y:S01]  /*00e0*/  ISETP.GE.U32.AND P1, PT, R5.reuse, 0x8, PT ;  /* 0x000000080500780c */ /* 0x040fe20003f26070 */
[----:B------:R-:W0:Y:S01]  /*00f0*/  LDCU.64 UR12, c[0x0][0x358] ;  /* 0x00006b00ff0c77ac */ /* 0x000e220008000a00 */
[----:B------:R-:W-:Y:S01]  /*0100*/  LOP3.LUT R7, R5, 0x7, RZ, 0xc0, !PT ;  /* 0x0000000705077812 */ /* 0x000fe200078ec0ff */
[----:B------:R-:W-:Y:S02]  /*0110*/  IMAD R0, R0, R5, RZ ;  /* 0x0000000500007224 */ /* 0x000fe400078e02ff */
[----:B------:R-:W-:Y:S01]  /*0120*/  IMAD.MOV.U32 R3, RZ, RZ, RZ ;  /* 0x000000ffff037224 */ /* 0x000fe200078e00ff */
[----:B------:R-:W-:-:S07]  /*0130*/  ISETP.NE.AND P0, PT, R7, RZ, PT ;  /* 0x000000ff0700720c */ /* 0x000fce0003f05270 */
[----:B------:R-:W-:Y:S06]  /*0140*/  @!P1 BRA `(.L_x_0) ;  /* 0x0000000400509947 */ /* 0x000fec0003800000 */
[----:B------:R-:W1:Y:S01]  /*0150*/  LDCU.128 UR8, c[0x0][0x390] ;  /* 0x00007200ff0877ac */ /* 0x000e620008000c00 */
[----:B------:R-:W-:Y:S01]  /*0160*/  LOP3.LUT R3, R5, 0x7ffffff8, RZ, 0xc0, !PT ;  /* 0x7ffffff805037812 */ /* 0x000fe200078ec0ff */
[----:B------:R-:W-:Y:S01]  /*0170*/  IMAD.MOV.U32 R2, RZ, RZ, R0 ;  /* 0x000000ffff027224 */ /* 0x000fe200078e0000 */
[----:B------:R-:W-:Y:S02]  /*0180*/  UMOV UR4, URZ ;  /* 0x000000ff00047c82 */ /* 0x000fe40008000000 */
[----:B------:R-:W-:Y:S01]  /*0190*/  IADD3 R6, PT, PT, -R3, RZ, RZ ;  /* 0x000000ff03067210 */ /* 0x000fe20007ffe1ff */
[----:B-1----:R-:W-:Y:S02]  /*01a0*/  UIADD3 UR7, UP0, UPT, UR10, 0x10, URZ ;  /* 0x000000100a077890 */ /* 0x002fe4000ff1e0ff */
[----:B------:R-:W-:Y:S02]  /*01b0*/  UIADD3 UR5, UP1, UPT, UR8, 0x10, URZ ;  /* 0x0000001008057890 */ /* 0x000fe4000ff3e0ff */
[----:B------:R-:W-:-:S02]  /*01c0*/  UIADD3.X UR8, UPT, UPT, URZ, UR11, URZ, UP0, !UPT ;  /* 0x0000000bff087290 */ /* 0x000fc400087fe4ff */
[----:B------:R-:W-:-:S12]  /*01d0*/  UIADD3.X UR6, UPT, UPT, URZ, UR9, URZ, UP1, !UPT ;  /* 0x00000009ff067290 */ /* 0x000fd80008ffe4ff */
.L_x_1:
[----:B------:R-:W-:Y:S02]  /*01e0*/  IMAD.U32 R4, RZ, RZ, UR7 ;  /* 0x00000007ff047e24 */ /* 0x000fe4000f8e00ff */
[----:B------:R-:W-:Y:S02]  /*01f0*/  IMAD.U32 R5, RZ, RZ, UR8 ;  /* 0x00000008ff057e24 */ /* 0x000fe4000f8e00ff */
[----:B------:R-:W-:-:S05]  /*0200*/  IMAD.WIDE R4, R2, 0x4, R4 ;  /* 0x0000000402047825 */ /* 0x000fca00078e0204 */
[----:B0-----:R-:W2:Y:S01]  /*0210*/  LDG.E R13, desc[UR12][R4.64+-0x10] ;  /* 0xfffff00c040d7981 */ /* 0x001ea2000c1e1900 */
[----:B------:R-:W-:Y:S01]  /*0220*/  MOV R8, UR5 ;  /* 0x0000000500087c02 */ /* 0x000fe20008000f00 */
[----:B------:R-:W-:-:S04]  /*0230*/  IMAD.U32 R9, RZ, RZ, UR6 ;  /* 0x00000006ff097e24 */ /* 0x000fc8000f8e00ff */
[----:B------:R-:W-:Y:S01]  /*0240*/  IMAD.WIDE R8, R2, 0x4, R8 ;  /* 0x0000000402087825 */ /* 0x000fe200078e0208 */
[----:B--2---:R-:W-:-:S13]  /*0250*/  ISETP.GE.AND P1, PT, R13, RZ, PT ;  /* 0x000000ff0d00720c */ /* 0x004fda0003f26270 */
[----:B------:R-:W2:Y:S01]  /*0260*/  @P1 LDG.E R15, desc[UR12][R8.64+-0x10] ;  /* 0xfffff00c080f1981 */ /* 0x000ea2000c1e1900 */
[----:B------:R-:W0:Y:S08]  /*0270*/  @P1 LDC R12, c[0x0][0x38c] ;  /* 0x0000e300ff0c1b82 */ /* 0x000e300000000800 */
[----:B------:R-:W1:Y:S01]  /*0280*/  @P1 LDC.64 R10, c[0x0][0x3a0] ;  /* 0x0000e800ff0a1b82 */ /* 0x000e620000000a00 */
[----:B0-----:R-:W-:-:S04]  /*0290*/  @P1 IMAD R13, R13, R12, UR4 ;  /* 0x000000040d0d1e24 */ /* 0x001fc8000f8e020c */
[----:B-1----:R-:W-:-:S05]  /*02a0*/  @P1 IMAD.WIDE.U32 R10, R13, 0x4, R10 ;  /* 0x000000040d0a1825 */ /* 0x002fca00078e000a */
[----:B--2---:R0:W-:Y:S04]  /*02b0*/  @P1 STG.E desc[UR12][R10.64], R15 ;  /* 0x0000000f0a001986 */ /* 0x0041e8000c10190c */
[----:B------:R-:W2:Y:S02]  /*02c0*/  LDG.E R19, desc[UR12][R4.64+-0xc] ;  /* 0xfffff40c04137981 */ /* 0x000ea4000c1e1900 */
[----:B--2---:R-:W-:-:S13]  /*02d0*/  ISETP.GE.AND P1, PT, R19, RZ, PT ;  /* 0x000000ff1300720c */ /* 0x004fda0003f26270 */
[----:B------:R-:W2:Y:S01]  /*02e0*/  @P1 LDG.E R17, desc[UR12][R8.64+-0xc] ;  /* 0xfffff40c08111981 */ /* 0x000ea2000c1e1900 */
[----:B------:R-:W1:Y:S08]  /*02f0*/  @P1 LDC R14, c[0x0][0x38c] ;  /* 0x0000e300ff0e1b82 */ /* 0x000e700000000800 */
[----:B------:R-:W3:Y:S01]  /*0300*/  @P1 LDC.64 R12, c[0x0][0x3a0] ;  /* 0x0000e800ff0c1b82 */ /* 0x000ee20000000a00 */
[----:B-1----:R-:W-:-:S04]  /*0310*/  @P1 IMAD R19, R19, R14, UR4 ;  /* 0x0000000413131e24 */ /* 0x002fc8000f8e020e */
[----:B---3--:R-:W-:-:S05]  /*0320*/  @P1 IMAD.WIDE.U32 R12, R19, 0x4, R12 ;  /* 0x00000004130c1825 */ /* 0x008fca00078e000c */
[----:B--2---:R1:W-:Y:S04]  /*0330*/  @P1 STG.E desc[UR12][R12.64+0x4], R17 ;  /* 0x000004110c001986 */ /* 0x0043e8000c10190c */
[----:B------:R-:W2:Y:S02]  /*0340*/  LDG.E R19, desc[UR12][R4.64+-0x8] ;  /* 0xfffff80c04137981 */ /* 0x000ea4000c1e1900 */
[----:B--2---:R-:W-:-:S13]  /*0350*/  ISETP.GE.AND P1, PT, R19, RZ, PT ;  /* 0x000000ff1300720c */ /* 0x004fda0003f26270 */
[----:B0-----:R-:W2:Y:S01]  /*0360*/  @P1 LDG.E R15, desc[UR12][R8.64+-0x8] ;  /* 0xfffff80c080f1981 */ /* 0x001ea2000c1e1900 */
[----:B------:R-:W0:Y:S08]  /*0370*/  @P1 LDC R14, c[0x0][0x38c] ;  /* 0x0000e300ff0e1b82 */ /* 0x000e300000000800 */
[----:B------:R-:W3:Y:S01]  /*0380*/  @P1 LDC.64 R10, c[0x0][0x3a0] ;  /* 0x0000e800ff0a1b82 */ /* 0x000ee20000000a00 */
[----:B0-----:R-:W-:-:S04]  /*0390*/  @P1 IMAD R19, R19, R14, UR4 ;  /* 0x0000000413131e24 */ /* 0x001fc8000f8e020e */
[----:B---3--:R-:W-:-:S05]  /*03a0*/  @P1 IMAD.WIDE.U32 R10, R19, 0x4, R10 ;  /* 0x00000004130a1825 */ /* 0x008fca00078e000a */
[----:B--2---:R0:W-:Y:S04]  /*03b0*/  @P1 STG.E desc[UR12][R10.64+0x8], R15 ;  /* 0x0000080f0a001986 */ /* 0x0041e8000c10190c */
[----:B------:R-:W2:Y:S02]  /*03c0*/  LDG.E R19, desc[UR12][R4.64+-0x4] ;  /* 0xfffffc0c04137981 */ /* 0x000ea4000c1e1900 */
[----:B--2---:R-:W-:-:S13]  /*03d0*/  ISETP.GE.AND P1, PT, R19, RZ, PT ;  /* 0x000000ff1300720c */ /* 0x004fda0003f26270 */
[----:B-1----:R-:W2:Y:S01]  /*03e0*/  @P1 LDG.E R17, desc[UR12][R8.64+-0x4] ;  /* 0xfffffc0c08111981 */ /* 0x002ea2000c1e1900 */
        /* <DEDUP_REMOVED lines=29> */
[----:B------:R-:W3:Y:S02]  /*05c0*/  LDG.E R19, desc[UR12][R4.64+0xc] ;  /* 0x00000c0c04137981 */ /* 0x000ee4000c1e1900 */
[----:B---3--:R-:W-:-:S13]  /*05d0*/  ISETP.GE.AND P1, PT, R19, RZ, PT ;  /* 0x000000ff1300720c */ /* 0x008fda0003f26270 */
[----:B-1----:R-:W3:Y:S01]  /*05e0*/  @P1 LDG.E R17, desc[UR12][R8.64+0xc] ;  /* 0x00000c0c08111981 */ /* 0x002ee2000c1e1900 */
[----:B------:R-:W0:Y:S01]  /*05f0*/  @P1 LDC R14, c[0x0][0x38c] ;  /* 0x0000e300ff0e1b82 */ /* 0x000e220000000800 */
[----:B------:R-:W-:Y:S01]  /*0600*/  IADD3 R6, PT, PT, R6, 0x8, RZ ;  /* 0x0000000806067810 */ /* 0x000fe20007ffe0ff */
[----:B------:R-:W-:-:S06]  /*0610*/  VIADD R2, R2, 0x8 ;  /* 0x0000000802027836 */ /* 0x000fcc0000000000 */
[----:B------:R-:W1:Y:S01]  /*0620*/  @P1 LDC.64 R12, c[0x0][0x3a0] ;  /* 0x0000e800ff0c1b82 */ /* 0x000e620000000a00 */
[----:B0-----:R-:W-:Y:S01]  /*0630*/  @P1 IMAD R19, R19, R14, UR4 ;  /* 0x0000000413131e24 */ /* 0x001fe2000f8e020e */
[----:B------:R-:W-:-:S03]  /*0640*/  UIADD3 UR4, UPT, UPT, UR4, 0x8, URZ ;  /* 0x0000000804047890 */ /* 0x000fc6000fffe0ff */
[----:B-1----:R-:W-:-:S05]  /*0650*/  @P1 IMAD.WIDE.U32 R12, R19, 0x4, R12 ;  /* 0x00000004130c1825 */ /* 0x002fca00078e000c */
[----:B---3--:R2:W-:Y:S01]  /*0660*/  @P1 STG.E desc[UR12][R12.64+0x1c], R17 ;  /* 0x00001c110c001986 */ /* 0x0085e2000c10190c */
[----:B------:R-:W-:-:S13]  /*0670*/  ISETP.NE.AND P1, PT, R6, RZ, PT ;  /* 0x000000ff0600720c */ /* 0x000fda0003f25270 */
[----:B--2---:R-:W-:Y:S05]  /*0680*/  @P1 BRA `(.L_x_1) ;  /* 0xfffffff800d41947 */ /* 0x004fea000383ffff */
.L_x_0:
[----:B0-----:R-:W-:Y:S05]  /*0690*/  @!P0 EXIT ;  /* 0x000000000000894d */ /* 0x001fea0003800000 */
[----:B------:R-:W0:Y:S01]  /*06a0*/  LDC R2, c[0x0][0x38c] ;  /* 0x0000e300ff027b82 */ /* 0x000e220000000800 */
[----:B------:R-:W-:Y:S02]  /*06b0*/  ISETP.GE.U32.AND P0, PT, R7, 0x4, PT ;  /* 0x000000040700780c */ /* 0x000fe40003f06070 */
[----:B0-----:R-:W-:-:S11]  /*06c0*/  LOP3.LUT R12, R2, 0x3, RZ, 0xc0, !PT ;  /* 0x00000003020c7812 */ /* 0x001fd600078ec0ff */
[----:B------:R-:W-:Y:S05]  /*06d0*/  @!P0 BRA `(.L_x_2) ;  /* 0x0000000000b88947 */ /* 0x000fea0003800000 */
[----:B------:R-:W0:Y:S01]  /*06e0*/  LDC.64 R4, c[0x0][0x398] ;  /* 0x0000e600ff047b82 */ /* 0x000e220000000a00 */
[----:B------:R-:W-:-:S07]  /*06f0*/  IADD3 R9, PT, PT, R0, R3, RZ ;  /* 0x0000000300097210 */ /* 0x000fce0007ffe0ff */
[----:B------:R-:W1:Y:S01]  /*0700*/  LDC.64 R6, c[0x0][0x390] ;  /* 0x0000e400ff067b82 */ /* 0x000e620000000a00 */
[----:B0-----:R-:W-:-:S05]  /*0710*/  IMAD.WIDE R4, R9, 0x4, R4 ;  /* 0x0000000409047825 */ /* 0x001fca00078e0204 */
[----:B------:R-:W2:Y:S01]  /*0720*/  LDG.E R11, desc[UR12][R4.64] ;  /* 0x0000000c040b7981 */ /* 0x000ea2000c1e1900 */
[----:B-1----:R-:W-:Y:S01]  /*0730*/  IMAD.WIDE R6, R9, 0x4, R6 ;  /* 0x0000000409067825 */ /* 0x002fe200078e0206 */
[----:B--2---:R-:W-:-:S13]  /*0740*/  ISETP.GE.AND P0, PT, R11, RZ, PT ;  /* 0x000000ff0b00720c */ /* 0x004fda0003f06270 */
[----:B------:R-:W2:Y:S01]  /*0750*/  @P0 LDG.E R13, desc[UR12][R6.64] ;  /* 0x0000000c060d0981 */ /* 0x000ea2000c1e1900 */
[----:B------:R-:W0:Y:S01]  /*0760*/  @P0 LDC.64 R8, c[0x0][0x3a0] ;  /* 0x0000e800ff080b82 */ /* 0x000e220000000a00 */
[----:B------:R-:W-:-:S04]  /*0770*/  @P0 IMAD R11, R11, R2, R3 ;  /* 0x000000020b0b0224 */ /* 0x000fc800078e0203 */
[----:B0-----:R-:W-:-:S05]  /*0780*/  @P0 IMAD.WIDE.U32 R8, R11, 0x4, R8 ;  /* 0x000000040b080825 */ /* 0x001fca00078e0008 */
[----:B--2---:R0:W-:Y:S04]  /*0790*/  @P0 STG.E desc[UR12][R8.64], R13 ;  /* 0x0000000d08000986 */ /* 0x0041e8000c10190c */
[----:B------:R-:W2:Y:S02]  /*07a0*/  LDG.E R11, desc[UR12][R4.64+0x4] ;  /* 0x0000040c040b7981 */ /* 0x000ea4000c1e1900 */
[----:B--2---:R-:W-:-:S13]  /*07b0*/  ISETP.GE.AND P0, PT, R11, RZ, PT ;  /* 0x000000ff0b00720c */ /* 0x004fda0003f06270 */
[----:B------:R-:W2:Y:S01]  /*07c0*/  @P0 LDG.E R15, desc[UR12][R6.64+0x4] ;  /* 0x0000040c060f0981 */ /* 0x000ea2000c1e1900 */
[----:B------:R-:W1:Y:S01]  /*07d0*/  @P0 LDC.64 R16, c[0x0][0x3a0] ;  /* 0x0000e800ff100b82 */ /* 0x000e620000000a00 */
[----:B------:R-:W-:-:S05]  /*07e0*/  @P0 IMAD R10, R11, R2, RZ ;  /* 0x000000020b0a0224 */ /* 0x000fca00078e02ff */
[----:B------:R-:W-:-:S05]  /*07f0*/  @P0 IADD3 R11, P1, PT, R10, R3, RZ ;  /* 0x000000030a0b0210 */ /* 0x000fca0007f3e0ff */
[----:B------:R-:W-:Y:S01]  /*0800*/  @P0 IMAD.X R14, RZ, RZ, RZ, P1 ;  /* 0x000000ffff0e0224 */ /* 0x000fe200008e06ff */
[----:B-1----:R-:W-:-:S04]  /*0810*/  @P0 LEA R10, P1, R11, R16, 0x2 ;  /* 0x000000100b0a0211 */ /* 0x002fc800078210ff */
[----:B------:R-:W-:-:S05]  /*0820*/  @P0 LEA.HI.X R11, R11, R17, R14, 0x2, P1 ;  /* 0x000000110b0b0211 */ /* 0x000fca00008f140e */
[----:B--2---:R1:W-:Y:S04]  /*0830*/  @P0 STG.E desc[UR12][R10.64+0x4], R15 ;  /* 0x0000040f0a000986 */ /* 0x0043e8000c10190c */
[----:B0-----:R-:W2:Y:S02]  /*0840*/  LDG.E R9, desc[UR12][R4.64+0x8] ;  /* 0x0000080c04097981 */ /* 0x001ea4000c1e1900 */
[----:B--2---:R-:W-:-:S13]  /*0850*/  ISETP.GE.AND P0, PT, R9, RZ, PT ;  /* 0x000000ff0900720c */ /* 0x004fda0003f06270 */
[----:B------:R-:W2:Y:S01]  /*0860*/  @P0 LDG.E R13, desc[UR12][R6.64+0x8] ;  /* 0x0000080c060d0981 */ /* 0x000ea2000c1e1900 */
[----:B------:R-:W0:Y:S01]  /*0870*/  @P0 LDC.64 R16, c[0x0][0x3a0] ;  /* 0x0000e800ff100b82 */ /* 0x000e220000000a00 */
[----:B------:R-:W-:-:S05]  /*0880*/  @P0 IMAD R8, R9, R2, RZ ;  /* 0x0000000209080224 */ /* 0x000fca00078e02ff */
[----:B------:R-:W-:-:S04]  /*0890*/  @P0 IADD3 R9, P1, PT, R8, R3, RZ ;  /* 0x0000000308090210 */ /* 0x000fc80007f3e0ff */
[----:B------:R-:W-:Y:S02]  /*08a0*/  @P0 IADD3.X R14, PT, PT, RZ, RZ, RZ, P1, !PT ;  /* 0x000000ffff0e0210 */ /* 0x000fe40000ffe4ff */
[----:B0-----:R-:W-:-:S04]  /*08b0*/  @P0 LEA R8, P1, R9, R16, 0x2 ;  /* 0x0000001009080211 */ /* 0x001fc800078210ff */
[----:B------:R-:W-:-:S05]  /*08c0*/  @P0 LEA.HI.X R9, R9, R17, R14, 0x2, P1 ;  /* 0x0000001109090211 */ /* 0x000fca00008f140e */
[----:B--2---:R0:W-:Y:S04]  /*08d0*/  @P0 STG.E desc[UR12][R8.64+0x8], R13 ;  /* 0x0000080d08000986 */ /* 0x0041e8000c10190c */
[----:B-1----:R-:W2:Y:S01]  /*08e0*/  LDG.E R11, desc[UR12][R4.64+0xc] ;  /* 0x00000c0c040b7981 */ /* 0x002ea2000c1e1900 */
[----:B------:R-:W-:Y:S01]  /*08f0*/  BSSY.RECONVERGENT B0, `(.L_x_3) ;  /* 0x000000b000007945 */ /* 0x000fe20003800200 */
[----:B--2---:R-:W-:-:S13]  /*0900*/  ISETP.GE.AND P0, PT, R11, RZ, PT ;  /* 0x000000ff0b00720c */ /* 0x004fda0003f06270 */
[----:B0-----:R-:W-:Y:S05]  /*0910*/  @!P0 BRA `(.L_x_4) ;  /* 0x0000000000208947 */ /* 0x001fea0003800000 */
[----:B------:R-:W2:Y:S01]  /*0920*/  LDG.E R7, desc[UR12][R6.64+0xc] ;  /* 0x00000c0c06077981 */ /* 0x000ea2000c1e1900 */
[----:B------:R-:W0:Y:S01]  /*0930*/  LDCU.64 UR4, c[0x0][0x3a0] ;  /* 0x00007400ff0477ac */ /* 0x000e220008000a00 */
[----:B------:R-:W-:-:S05]  /*0940*/  IMAD R4, R11, R2, RZ ;  /* 0x000000020b047224 */ /* 0x000fca00078e02ff */
[----:B------:R-:W-:-:S05]  /*0950*/  IADD3 R5, P0, PT, R4, R3, RZ ;  /* 0x0000000304057210 */ /* 0x000fca0007f1e0ff */
[----:B------:R-:W-:Y:S01]  /*0960*/  IMAD.X R8, RZ, RZ, RZ, P0 ;  /* 0x000000ffff087224 */ /* 0x000fe200000e06ff */
[----:B0-----:R-:W-:-:S04]  /*0970*/  LEA R4, P0, R5, UR4, 0x2 ;  /* 0x0000000405047c11 */ /* 0x001fc8000f8010ff */
[----:B------:R-:W-:-:S05]  /*0980*/  LEA.HI.X R5, R5, UR5, R8, 0x2, P0 ;  /* 0x0000000505057c11 */ /* 0x000fca00080f1408 */
[----:B--2---:R0:W-:Y:S04]  /*0990*/  STG.E desc[UR12][R4.64+0xc], R7 ;  /* 0x00000c0704007986 */ /* 0x0041e8000c10190c */
.L_x_4:
[----:B------:R-:W-:Y:S05]  /*09a0*/  BSYNC.RECONVERGENT B0 ;  /* 0x0000000000007941 */ /* 0x000fea0003800200 */
.L_x_3:
[----:B------:R-:W-:-:S07]  /*09b0*/  IADD3 R3, PT, PT, R3, 0x4, RZ ;  /* 0x0000000403037810 */ /* 0x000fce0007ffe0ff */
.L_x_2:
[----:B------:R-:W-:-:S13]  /*09c0*/  ISETP.NE.AND P0, PT, R12, RZ, PT ;  /* 0x000000ff0c00720c */ /* 0x000fda0003f05270 */
[----:B------:R-:W-:Y:S05]  /*09d0*/  @!P0 EXIT ;  /* 0x000000000000894d */ /* 0x000fea0003800000 */
[----:B------:R-:W-:-:S13]  /*09e0*/  ISETP.NE.AND P0, PT, R12, 0x1, PT ;  /* 0x000000010c00780c */ /* 0x000fda0003f05270 */
[----:B------:R-:W-:Y:S05]  /*09f0*/  @!P0 BRA `(.L_x_5) ;  /* 0x0000000000688947 */ /* 0x000fea0003800000 */
[----:B0-----:R-:W0:Y:S01]  /*0a00*/  LDC.64 R4, c[0x0][0x398] ;  /* 0x0000e600ff047b82 */ /* 0x001e220000000a00 */
[----:B------:R-:W-:-:S04]  /*0a10*/  IMAD.IADD R9, R0, 0x1, R3 ;  /* 0x0000000100097824 */ /* 0x000fc800078e0203 */
[----:B0-----:R-:W-:-:S03]  /*0a20*/  IMAD.WIDE R6, R9, 0x4, R4 ;  /* 0x0000000409067825 */ /* 0x001fc600078e0204 */
[----:B------:R-:W0:Y:S02]  /*0a30*/  LDC.64 R4, c[0x0][0x390] ;  /* 0x0000e400ff047b82 */ /* 0x000e240000000a00 */
[----:B------:R-:W2:Y:S01]  /*0a40*/  LDG.E R13, desc[UR12][R6.64] ;  /* 0x0000000c060d7981 */ /* 0x000ea2000c1e1900 */
[----:B0-----:R-:W-:Y:S01]  /*0a50*/  IMAD.WIDE R8, R9, 0x4, R4 ;  /* 0x0000000409087825 */ /* 0x001fe200078e0204 */
[----:B--2---:R-:W-:-:S13]  /*0a60*/  ISETP.GE.AND P0, PT, R13, RZ, PT ;  /* 0x000000ff0d00720c */ /* 0x004fda0003f06270 */
[----:B------:R-:W2:Y:S01]  /*0a70*/  @P0 LDG.E R11, desc[UR12][R8.64] ;  /* 0x0000000c080b0981 */ /* 0x000ea2000c1e1900 */
[----:B------:R-:W0:Y:S01]  /*0a80*/  @P0 LDC.64 R4, c[0x0][0x3a0] ;  /* 0x0000e800ff040b82 */ /* 0x000e220000000a00 */
[----:B------:R-:W-:-:S04]  /*0a90*/  @P0 IMAD R13, R13, R2, R3 ;  /* 0x000000020d0d0224 */ /* 0x000fc800078e0203 */
[----:B0-----:R-:W-:-:S05]  /*0aa0*/  @P0 IMAD.WIDE.U32 R4, R13, 0x4, R4 ;  /* 0x000000040d040825 */ /* 0x001fca00078e0004 */
[----:B--2---:R0:W-:Y:S04]  /*0ab0*/  @P0 STG.E desc[UR12][R4.64], R11 ;  /* 0x0000000b04000986 */ /* 0x0041e8000c10190c */
[----:B------:R-:W2:Y:S01]  /*0ac0*/  LDG.E R13, desc[UR12][R6.64+0x4] ;  /* 0x0000040c060d7981 */ /* 0x000ea2000c1e1900 */
[----:B------:R-:W-:Y:S01]  /*0ad0*/  BSSY.RECONVERGENT B0, `(.L_x_6) ;  /* 0x000000b000007945 */ /* 0x000fe20003800200 */
[----:B--2---:R-:W-:-:S13]  /*0ae0*/  ISETP.GE.AND P0, PT, R13, RZ, PT ;  /* 0x000000ff0d00720c */ /* 0x004fda0003f06270 */
[----:B0-----:R-:W-:Y:S05]  /*0af0*/  @!P0 BRA `(.L_x_7) ;  /* 0x0000000000208947 */ /* 0x001fea0003800000 */
[----:B------:R-:W2:Y:S01]  /*0b00*/  LDG.E R9, desc[UR12][R8.64+0x4] ;  /* 0x0000040c08097981 */ /* 0x000ea2000c1e1900 */
[----:B------:R-:W0:Y:S01]  /*0b10*/  LDCU.64 UR4, c[0x0][0x3a0] ;  /* 0x00007400ff0477ac */ /* 0x000e220008000a00 */
[----:B------:R-:W-:-:S05]  /*0b20*/  IMAD R4, R13, R2, RZ ;  /* 0x000000020d047224 */ /* 0x000fca00078e02ff */
[----:B------:R-:W-:-:S04]  /*0b30*/  IADD3 R5, P0, PT, R4, R3, RZ ;  /* 0x0000000304057210 */ /* 0x000fc80007f1e0ff */
[----:B------:R-:W-:Y:S02]  /*0b40*/  IADD3.X R6, PT, PT, RZ, RZ, RZ, P0, !PT ;  /* 0x000000ffff067210 */ /* 0x000fe400007fe4ff */
[----:B0-----:R-:W-:-:S04]  /*0b50*/  LEA R4, P0, R5, UR4, 0x2 ;  /* 0x0000000405047c11 */ /* 0x001fc8000f8010ff */
[----:B------:R-:W-:-:S05]  /*0b60*/  LEA.HI.X R5, R5, UR5, R6, 0x2, P0 ;  /* 0x0000000505057c11 */ /* 0x000fca00080f1406 */
[----:B--2---:R0:W-:Y:S04]  /*0b70*/  STG.E desc[UR12][R4.64+0x4], R9 ;  /* 0x0000040904007986 */ /* 0x0041e8000c10190c */
.L_x_7:
[----:B------:R-:W-:Y:S05]  /*0b80*/  BSYNC.RECONVERGENT B0 ;  /* 0x0000000000007941 */ /* 0x000fea0003800200 */
.L_x_6:
[----:B------:R-:W-:-:S07]  /*0b90*/  VIADD R3, R3, 0x2 ;  /* 0x0000000203037836 */ /* 0x000fce0000000000 */
.L_x_5:
[----:B0-----:R-:W-:-:S04]  /*0ba0*/  LOP3.LUT R4, R2, 0x1, RZ, 0xc0, !PT ;  /* 0x0000000102047812 */ /* 0x001fc800078ec0ff */
[----:B------:R-:W-:-:S13]  /*0bb0*/  ISETP.NE.U32.AND P0, PT, R4, 0x1, PT ;  /* 0x000000010400780c */ /* 0x000fda0003f05070 */
[----:B------:R-:W-:Y:S05]  /*0bc0*/  @P0 EXIT ;  /* 0x000000000000094d */ /* 0x000fea0003800000 */
[----:B------:R-:W0:Y:S01]  /*0bd0*/  LDC.64 R4, c[0x0][0x398] ;  /* 0x0000e600ff047b82 */ /* 0x000e220000000a00 */
[----:B------:R-:W-:-:S05]  /*0be0*/  IADD3 R7, PT, PT, R0, R3, RZ ;  /* 0x0000000300077210 */ /* 0x000fca0007ffe0ff */
[----:B0-----:R-:W-:-:S05]  /*0bf0*/  IMAD.WIDE R4, R7, 0x4, R4 ;  /* 0x0000000407047825 */ /* 0x001fca00078e0204 */
[----:B------:R-:W2:Y:S02]  /*0c00*/  LDG.E R0, desc[UR12][R4.64] ;  /* 0x0000000c04007981 */ /* 0x000ea4000c1e1900 */
[----:B--2---:R-:W-:-:S13]  /*0c10*/  ISETP.GE.AND P0, PT, R0, RZ, PT ;  /* 0x000000ff0000720c */ /* 0x004fda0003f06270 */
[----:B------:R-:W-:Y:S05]  /*0c20*/  @!P0 EXIT ;  /* 0x000000000000894d */ /* 0x000fea0003800000 */
[----:B------:R-:W0:Y:S02]  /*0c30*/  LDC.64 R4, c[0x0][0x390] ;  /* 0x0000e400ff047b82 */ /* 0x000e240000000a00 */
[----:B0-----:R-:W-:-:S06]  /*0c40*/  IMAD.WIDE R4, R7, 0x4, R4 ;  /* 0x0000000407047825 */ /* 0x001fcc00078e0204 */
[----:B------:R-:W0:Y:S01]  /*0c50*/  LDC.64 R6, c[0x0][0x3a0] ;  /* 0x0000e800ff067b82 */ /* 0x000e220000000a00 */
[----:B------:R-:W2:Y:S01]  /*0c60*/  LDG.E R5, desc[UR12][R4.64] ;  /* 0x0000000c04057981 */ /* 0x000ea2000c1e1900 */
[----:B------:R-:W-:-:S04]  /*0c70*/  IMAD R3, R0, R2, R3 ;  /* 0x0000000200037224 */ /* 0x000fc800078e0203 */
[----:B0-----:R-:W-:-:S05]  /*0c80*/  IMAD.WIDE.U32 R2, R3, 0x4, R6 ;  /* 0x0000000403027825 */ /* 0x001fca00078e0006 */
[----:B--2---:R-:W-:Y:S01]  /*0c90*/  STG.E desc[UR12][R2.64], R5 ;  /* 0x0000000502007986 */ /* 0x004fe2000c10190c */
[----:B------:R-:W-:Y:S05]  /*0ca0*/  EXIT ;  /* 0x000000000000794d */ /* 0x000fea0003800000 */
.L_x_8:
[----:B------:R-:W-:-:S00]  /*0cb0*/  BRA `(.L_x_8) ;  /* 0xfffffffc00fc7947 */ /* 0x000fc0000383ffff */
[----:B------:R-:W-:-:S00]  /*0cc0*/  NOP ;  /* 0x0000000000007918 */ /* 0x000fc00000000000 */
        /* <DEDUP_REMOVED lines=11> */
.L_x_51:


//--------------------- .text._Z34bev_projection_features_gpu_kerneliiiiiPKfPfPiS2_S2_ --------------------------
	.section	.text._Z34bev_projection_features_gpu_kerneliiiiiPKfPfPiS2_S2_,"ax",@progbits
	.align	128
        .global         _Z34bev_projection_features_gpu_kerneliiiiiPKfPfPiS2_S2_
        .type           _Z34bev_projection_features_gpu_kerneliiiiiPKfPfPiS2_S2_,@function
        .size           _Z34bev_projection_features_gpu_kerneliiiiiPKfPfPiS2_S2_,(.L_x_52 - _Z34bev_projection_features_gpu_kerneliiiiiPKfPfPiS2_S2_)
        .other          _Z34bev_projection_features_gpu_kerneliiiiiPKfPfPiS2_S2_,@"STO_CUDA_ENTRY STV_DEFAULT"
_Z34bev_projection_features_gpu_kerneliiiiiPKfPfPiS2_S2_:
.text._Z34bev_projection_features_gpu_kerneliiiiiPKfPfPiS2_S2_:
        /* <DEDUP_REMOVED lines=11> */
[----:B------:R-:W0:Y:S01]  /*00b0*/  LDC.64 R12, c[0x0][0x3a8] ;  /* 0x0000ea00ff0c7b82 */ /* 0x000e220000000a00 */
[----:B------:R-:W1:Y:S01]  /*00c0*/  LDCU.64 UR8, c[0x0][0x358] ;  /* 0x00006b00ff0877ac */ /* 0x000e620008000a00 */
[----:B0-----:R-:W-:-:S06]  /*00d0*/  IMAD.WIDE R12, R0, 0x4, R12 ;  /* 0x00000004000c7825 */ /* 0x001fcc00078e020c */
[----:B-1----:R-:W2:Y:S02]  /*00e0*/  LDG.E R12, desc[UR8][R12.64] ;  /* 0x000000080c0c7981 */ /* 0x002ea4000c1e1900 */
[----:B--2---:R-:W-:-:S13]  /*00f0*/  ISETP.GE.AND P0, PT, R12, 0x1, PT ;  /* 0x000000010c00780c */ /* 0x004fda0003f06270 */
[----:B------:R-:W-:Y:S05]  /*0100*/  @!P0 EXIT ;  /* 0x000000000000894d */ /* 0x000fea0003800000 */
[----:B------:R-:W0:Y:S02]  /*0110*/  LDC R2, c[0x0][0x38c] ;  /* 0x0000e300ff027b82 */ /* 0x000e240000000800 */
[----:B0-----:R-:W-:-:S13]  /*0120*/  ISETP.GE.AND P0, PT, R2, 0x1, PT ;  /* 0x000000010200780c */ /* 0x001fda0003f06270 */
[----:B------:R-:W-:Y:S05]  /*0130*/  @!P0 EXIT ;  /* 0x000000000000894d */ /* 0x000fea0003800000 */
[----:B------:R-:W0:Y:S01]  /*0140*/  LDCU.64 UR6, c[0x0][0x3b0] ;  /* 0x00007600ff0677ac */ /* 0x000e220008000a00 */
[C---:B------:R-:W-:Y:S02]  /*0150*/  LOP3.LUT R13, R12.reuse, 0x7ffffffc, RZ, 0xc0, !PT ;  /* 0x7ffffffc0c0d7812 */ /* 0x040fe400078ec0ff */
[----:B------:R-:W-:Y:S01]  /*0160*/  LOP3.LUT R20, R12, 0x3, RZ, 0xc0, !PT ;  /* 0x000000030c147812 */ /* 0x000fe200078ec0ff */
[----:B------:R-:W1:Y:S02]  /*0170*/  LDCU UR4, c[0x0][0x390] ;  /* 0x00007200ff0477ac */ /* 0x000e640008000800 */
[----:B------:R-:W-:Y:S01]  /*0180*/  IMAD.MOV R15, RZ, RZ, -R13 ;  /* 0x000000ffff0f7224 */ /* 0x000fe200078e0a0d */
[----:B0-----:R-:W-:Y:S01]  /*0190*/  UIADD3 UR5, UP0, UPT, UR6, 0x8, URZ ;  /* 0x0000000806057890 */ /* 0x001fe2000ff1e0ff */
[----:B-1----:R-:W-:-:S03]  /*01a0*/  IMAD R14, R0, UR4, RZ ;  /* 0x00000004000e7c24 */ /* 0x002fc6000f8e02ff */
[----:B------:R-:W-:Y:S01]  /*01b0*/  UIADD3.X UR6, UPT, UPT, URZ, UR7, URZ, UP0, !UPT ;  /* 0x00000007ff067290 */ /* 0x000fe200087fe4ff */
[----:B------:R-:W-:-:S11]  /*01c0*/  UMOV UR4, URZ ;  /* 0x000000ff00047c82 */ /* 0x000fd60008000000 */
.L_x_27:
[----:B01-3--:R-:W0:Y:S01]  /*01d0*/  LDC R7, c[0x0][0x38c] ;  /* 0x0000e300ff077b82 */ /* 0x00be220000000800 */
[----:B------:R-:W-:Y:S01]  /*01e0*/  ISETP.GE.U32.AND P0, PT, R12, 0x4, PT ;  /* 0x000000040c00780c */ /* 0x000fe20003f06070 */
[----:B------:R-:W-:Y:S01]  /*01f0*/  BSSY.RECONVERGENT B1, `(.L_x_9) ;  /* 0x0000048000017945 */ /* 0x000fe20003800200 */
[----:B------:R-:W-:Y:S02]  /*0200*/  HFMA2 R9, -RZ, RZ, 0, 0 ;  /* 0x00000000ff097431 */ /* 0x000fe400000001ff */
[----:B------:R-:W-:-:S03]  /*0210*/  IMAD.MOV.U32 R16, RZ, RZ, -0x34e76980 ;  /* 0xcb189680ff107424 */ /* 0x000fc600078e00ff */
[----:B--2---:R-:W1:Y:S08]  /*0220*/  LDC.64 R4, c[0x0][0x3a0] ;  /* 0x0000e800ff047b82 */ /* 0x004e700000000a00 */
[----:B------:R-:W2:Y:S01]  /*0230*/  LDC.64 R2, c[0x0][0x3b8] ;  /* 0x0000ee00ff027b82 */ /* 0x000ea20000000a00 */
[----:B0-----:R-:W-:-:S04]  /*0240*/  IMAD R7, R0, R7, UR4 ;  /* 0x0000000400077e24 */ /* 0x001fc8000f8e0207 */
[----:B-1----:R-:W-:-:S04]  /*0250*/  IMAD.WIDE R4, R7, 0x4, R4 ;  /* 0x0000000407047825 */ /* 0x002fc800078e0204 */
[----:B--2---:R-:W-:Y:S01]  /*0260*/  IMAD.WIDE R2, R7, 0x4, R2 ;  /* 0x0000000407027825 */ /* 0x004fe200078e0202 */
[----:B------:R-:W-:Y:S06]  /*0270*/  @!P0 BRA `(.L_x_10) ;  /* 0x0000000000fc8947 */ /* 0x000fec0003800000 */
[----:B------:R-:W0:Y:S01]  /*0280*/  LDC R17, c[0x0][0x38c] ;  /* 0x0000e300ff117b82 */ /* 0x000e220000000800 */
[----:B------:R-:W-:Y:S01]  /*0290*/  BSSY.RECONVERGENT B0, `(.L_x_11) ;  /* 0x000003c000007945 */ /* 0x000fe20003800200 */
[----:B------:R-:W-:Y:S01]  /*02a0*/  IMAD.MOV.U32 R16, RZ, RZ, -0x34e76980 ;  /* 0xcb189680ff107424 */ /* 0x000fe200078e00ff */
[----:B------:R-:W-:Y:S01]  /*02b0*/  MOV R18, R14 ;  /* 0x0000000e00127202 */ /* 0x000fe20000000f00 */
[----:B------:R-:W-:-:S04]  /*02c0*/  IMAD.MOV.U32 R19, RZ, RZ, R15 ;  /* 0x000000ffff137224 */ /* 0x000fc800078e000f */
[----:B------:R-:W1:Y:S03]  /*02d0*/  LDC.64 R6, c[0x0][0x398] ;  /* 0x0000e600ff067b82 */ /* 0x000e660000000a00 */
.L_x_20:
[----:B------:R-:W-:Y:S01]  /*02e0*/  MOV R8, UR5 ;  /* 0x0000000500087c02 */ /* 0x000fe20008000f00 */
[----:B---3--:R-:W-:-:S04]  /*02f0*/  IMAD.U32 R9, RZ, RZ, UR6 ;  /* 0x00000006ff097e24 */ /* 0x008fc8000f8e00ff */
[----:B------:R-:W-:-:S05]  /*0300*/  IMAD.WIDE R8, R18, 0x4, R8 ;  /* 0x0000000412087825 */ /* 0x000fca00078e0208 */
[----:B--2---:R-:W2:Y:S01]  /*0310*/  LDG.E R21, desc[UR8][R8.64+-0x8] ;  /* 0xfffff80808157981 */ /* 0x004ea2000c1e1900 */
[----:B------:R-:W-:Y:S01]  /*0320*/  BSSY.RECONVERGENT B2, `(.L_x_12) ;  /* 0x000000a000027945 */ /* 0x000fe20003800200 */
[----:B--2---:R-:W-:-:S13]  /*0330*/  ISETP.GE.AND P0, PT, R21, RZ, PT ;  /* 0x000000ff1500720c */ /* 0x004fda0003f06270 */
[----:B------:R-:W-:Y:S05]  /*0340*/  @!P0 BRA `(.L_x_13) ;  /* 0x00000000001c8947 */ /* 0x000fea0003800000 */
[----:B0-----:R-:W-:-:S04]  /*0350*/  IMAD R11, R21, R17, UR4 ;  /* 0x00000004150b7e24 */ /* 0x001fc8000f8e0211 */
[----:B-1----:R-:W-:-:S06]  /*0360*/  IMAD.WIDE.U32 R10, R11, 0x4, R6 ;  /* 0x000000040b0a7825 */ /* 0x002fcc00078e0006 */
[----:B------:R-:W2:Y:S02]  /*0370*/  LDG.E R11, desc[UR8][R10.64] ;  /* 0x000000080a0b7981 */ /* 0x000ea4000c1e1900 */
[----:B--2---:R-:W-:-:S13]  /*0380*/  FSETP.GT.AND P0, PT, R11, R16, PT ;  /* 0x000000100b00720b */ /* 0x004fda0003f04000 */
[----:B------:R2:W-:Y:S01]  /*0390*/  @P0 STG.E desc[UR8][R4.64], R11 ;  /* 0x0000000b04000986 */ /* 0x0005e2000c101908 */
[----:B------:R-:W-:-:S03]  /*03a0*/  @P0 MOV R16, R11 ;  /* 0x0000000b00100202 */ /* 0x000fc60000000f00 */
[----:B------:R2:W-:Y:S04]  /*03b0*/  @P0 STG.E desc[UR8][R2.64], R21 ;  /* 0x0000001502000986 */ /* 0x0005e8000c101908 */
.L_x_13:
[----:B------:R-:W-:Y:S05]  /*03c0*/  BSYNC.RECONVERGENT B2 ;  /* 0x0000000000027941 */ /* 0x000fea0003800200 */
.L_x_12:
        /* <DEDUP_REMOVED lines=9> */
[----:B------:R-:W-:-:S03]  /*0460*/  @P0 IMAD.MOV.U32 R16, RZ, RZ, R11 ;  /* 0x000000ffff100224 */ /* 0x000fc600078e000b */
[----:B------:R2:W-:Y:S04]  /*0470*/  @P0 STG.E desc[UR8][R2.64], R21 ;  /* 0x0000001502000986 */ /* 0x0005e8000c101908 */
.L_x_15:
[----:B------:R-:W-:Y:S05]  /*0480*/  BSYNC.RECONVERGENT B2 ;  /* 0x0000000000027941 */ /* 0x000fea0003800200 */
.L_x_14:
        /* <DEDUP_REMOVED lines=11> */
.L_x_17:
[----:B------:R-:W-:Y:S05]  /*0540*/  BSYNC.RECONVERGENT B2 ;  /* 0x0000000000027941 */ /* 0x000fea0003800200 */
.L_x_16:
[----:B------:R-:W3:Y:S01]  /*0550*/  LDG.E R10, desc[UR8][R8.64+0x4] ;  /* 0x00000408080a7981 */ /* 0x000ee2000c1e1900 */
[----:B------:R-:W-:Y:S01]  /*0560*/  VIADD R19, R19, 0x4 ;  /* 0x0000000413137836 */ /* 0x000fe20000000000 */
[----:B------:R-:W-:Y:S04]  /*0570*/  BSSY.RECONVERGENT B2, `(.L_x_18) ;  /* 0x000000b000027945 */ /* 0x000fe80003800200 */
[----:B------:R-:W-:Y:S02]  /*0580*/  ISETP.NE.AND P0, PT, R19, RZ, PT ;  /* 0x000000ff1300720c */ /* 0x000fe40003f05270 */
[----:B---3--:R-:W-:-:S13]  /*0590*/  ISETP.GE.AND P1, PT, R10, RZ, PT ;  /* 0x000000ff0a00720c */ /* 0x008fda0003f26270 */
[----:B------:R-:W-:Y:S05]  /*05a0*/  @!P1 BRA `(.L_x_19) ;  /* 0x00000000001c9947 */ /* 0x000fea0003800000 */
[----:B0-----:R-:W-:-:S04]  /*05b0*/  IMAD R9, R10, R17, UR4 ;  /* 0x000000040a097e24 */ /* 0x001fc8000f8e0211 */
[----:B-1----:R-:W-:-:S06]  /*05c0*/  IMAD.WIDE.U32 R8, R9, 0x4, R6 ;  /* 0x0000000409087825 */ /* 0x002fcc00078e0006 */
[----:B------:R-:W3:Y:S02]  /*05d0*/  LDG.E R9, desc[UR8][R8.64] ;  /* 0x0000000808097981 */ /* 0x000ee4000c1e1900 */
[----:B---3--:R-:W-:-:S13]  /*05e0*/  FSETP.GT.AND P1, PT, R9, R16, PT ;  /* 0x000000100900720b */ /* 0x008fda0003f24000 */
[----:B------:R3:W-:Y:S01]  /*05f0*/  @P1 STG.E desc[UR8][R4.64], R9 ;  /* 0x0000000904001986 */ /* 0x0007e2000c101908 */
[----:B------:R-:W-:-:S03]  /*0600*/  @P1 MOV R16, R9 ;  /* 0x0000000900101202 */ /* 0x000fc60000000f00 */
[----:B------:R3:W-:Y:S04]  /*0610*/  @P1 STG.E desc[UR8][R2.64], R10 ;  /* 0x0000000a02001986 */ /* 0x0007e8000c101908 */
.L_x_19:
[----:B------:R-:W-:Y:S05]  /*0620*/  BSYNC.RECONVERGENT B2 ;  /* 0x0000000000027941 */ /* 0x000fea0003800200 */
.L_x_18:
[----:B------:R-:W-:Y:S01]  /*0630*/  VIADD R18, R18, 0x4 ;  /* 0x0000000412127836 */ /* 0x000fe20000000000 */
[----:B------:R-:W-:Y:S06]  /*0640*/  @P0 BRA `(.L_x_20) ;  /* 0xfffffffc00240947 */ /* 0x000fec000383ffff */
[----:B------:R-:W-:Y:S05]  /*0650*/  BSYNC.RECONVERGENT B0 ;  /* 0x0000000000007941 */ /* 0x000fea0003800200 */
.L_x_11:
[----:B---3--:R-:W-:-:S07]  /*0660*/  MOV R9, R13 ;  /* 0x0000000d00097202 */ /* 0x008fce0000000f00 */
.L_x_10:
[----:B------:R-:W-:Y:S05]  /*0670*/  BSYNC.RECONVERGENT B1 ;  /* 0x0000000000017941 */ /* 0x000fea0003800200 */
.L_x_9:
[----:B------:R-:W-:Y:S01]  /*0680*/  ISETP.NE.AND P0, PT, R20, RZ, PT ;  /* 0x000000ff1400720c */ /* 0x000fe20003f05270 */
[----:B------:R-:W-:-:S12]  /*0690*/  BSSY.RECONVERGENT B0, `(.L_x_21) ;  /* 0x0000030000007945 */ /* 0x000fd80003800200 */
[----:B------:R-:W-:Y:S05]  /*06a0*/  @!P0 BRA `(.L_x_22) ;  /* 0x0000000000b88947 */ /* 0x000fea0003800000 */
[----:B-1----:R-:W1:Y:S01]  /*06b0*/  LDC.64 R6, c[0x0][0x3b0] ;  /* 0x0000ec00ff067b82 */ /* 0x002e620000000a00 */
[----:B------:R-:W-:-:S04]  /*06c0*/  IMAD.IADD R9, R14, 0x1, R9 ;  /* 0x000000010e097824 */ /* 0x000fc800078e0209 */
[----:B-1----:R-:W-:-:S05]  /*06d0*/  IMAD.WIDE R6, R9, 0x4, R6 ;  /* 0x0000000409067825 */ /* 0x002fca00078e0206 */
[----:B0-----:R-:W3:Y:S01]  /*06e0*/  LDG.E R17, desc[UR8][R6.64] ;  /* 0x0000000806117981 */ /* 0x001ee2000c1e1900 */
[----:B------:R-:W-:Y:S01]  /*06f0*/  BSSY.RECONVERGENT B1, `(.L_x_23) ;  /* 0x000000d000017945 */ /* 0x000fe20003800200 */
[----:B------:R-:W-:Y:S02]  /*0700*/  ISETP.NE.AND P0, PT, R20, 0x1, PT ;  /* 0x000000011400780c */ /* 0x000fe40003f05270 */
[----:B---3--:R-:W-:-:S13]  /*0710*/  ISETP.GE.AND P1, PT, R17, RZ, PT ;  /* 0x000000ff1100720c */ /* 0x008fda0003f26270 */
[----:B------:R-:W-:Y:S05]  /*0720*/  @!P1 BRA `(.L_x_24) ;  /* 0x0000000000249947 */ /* 0x000fea0003800000 */
[----:B------:R-:W2:Y:S08]  /*0730*/  LDC R10, c[0x0][0x38c] ;  /* 0x0000e300ff0a7b82 */ /* 0x000eb00000000800 */
[----:B------:R-:W0:Y:S01]  /*0740*/  LDC.64 R8, c[0x0][0x398] ;  /* 0x0000e600ff087b82 */ /* 0x000e220000000a00 */
[----:B--2---:R-:W-:-:S04]  /*0750*/  IMAD R11, R17, R10, UR4 ;  /* 0x00000004110b7e24 */ /* 0x004fc8000f8e020a */
[----:B0-----:R-:W-:-:S06]  /*0760*/  IMAD.WIDE.U32 R8, R11, 0x4, R8 ;  /* 0x000000040b087825 */ /* 0x001fcc00078e0008 */
[----:B------:R-:W2:Y:S02]  /*0770*/  LDG.E R9, desc[UR8][R8.64] ;  /* 0x0000000808097981 */ /* 0x000ea4000c1e1900 */
[----:B--2---:R-:W-:-:S13]  /*0780*/  FSETP.GT.AND P1, PT, R9, R16, PT ;  /* 0x000000100900720b */ /* 0x004fda0003f24000 */
[----:B------:R0:W-:Y:S01]  /*0790*/  @P1 STG.E desc[UR8][R4.64], R9 ;  /* 0x0000000904001986 */ /* 0x0001e2000c101908 */
[----:B------:R-:W-:-:S03]  /*07a0*/  @P1 MOV R16, R9 ;  /* 0x0000000900101202 */ /* 0x000fc60000000f00 */
[----:B------:R0:W-:Y:S04]  /*07b0*/  @P1 STG.E desc[UR8][R2.64], R17 ;  /* 0x0000001102001986 */ /* 0x0001e8000c101908 */
.L_x_24:
[----:B------:R-:W-:Y:S05]  /*07c0*/  BSYNC.RECONVERGENT B1 ;  /* 0x0000000000017941 */ /* 0x000fea0003800200 */
.L_x_23:
[----:B------:R-:W-:Y:S05]  /*07d0*/  @!P0 BRA `(.L_x_22) ;  /* 0x00000000006c8947 */ /* 0x000fea0003800000 */
        /* <DEDUP_REMOVED lines=12> */
[----:B------:R-:W-:-:S03]  /*08a0*/  @P1 IMAD.MOV.U32 R16, RZ, RZ, R9 ;  /* 0x000000ffff101224 */ /* 0x000fc600078e0009 */
[----:B------:R0:W-:Y:S04]  /*08b0*/  @P1 STG.E desc[UR8][R2.64], R17 ;  /* 0x0000001102001986 */ /* 0x0001e8000c101908 */
.L_x_26:
[----:B------:R-:W-:Y:S05]  /*08c0*/  BSYNC.RECONVERGENT B1 ;  /* 0x0000000000017941 */ /* 0x000fea0003800200 */
.L_x_25:
[----:B------:R-:W-:Y:S05]  /*08d0*/  @!P0 BRA `(.L_x_22) ;  /* 0x00000000002c8947 */ /* 0x000fea0003800000 */
[----:B--2---:R-:W2:Y:S02]  /*08e0*/  LDG.E R11, desc[UR8][R6.64+0x8] ;  /* 0x00000808060b7981 */ /* 0x004ea4000c1e1900 */
[----:B--2---:R-:W-:-:S13]  /*08f0*/  ISETP.GE.AND P0, PT, R11, RZ, PT ;  /* 0x000000ff0b00720c */ /* 0x004fda0003f06270 */
[----:B------:R-:W-:Y:S05]  /*0900*/  @!P0 BRA `(.L_x_22) ;  /* 0x0000000000208947 */ /* 0x000fea0003800000 */
[----:B------:R-:W0:Y:S08]  /*0910*/  LDC R8, c[0x0][0x38c] ;  /* 0x0000e300ff087b82 */ /* 0x000e300000000800 */
[----:B------:R-:W1:Y:S01]  /*0920*/  LDC.64 R6, c[0x0][0x398] ;  /* 0x0000e600ff067b82 */ /* 0x000e620000000a00 */
[----:B0-----:R-:W-:-:S04]  /*0930*/  IMAD R9, R11, R8, UR4 ;  /* 0x000000040b097e24 */ /* 0x001fc8000f8e0208 */
[----:B-1----:R-:W-:-:S06]  /*0940*/  IMAD.WIDE.U32 R6, R9, 0x4, R6 ;  /* 0x0000000409067825 */ /* 0x002fcc00078e0006 */
[----:B------:R-:W2:Y:S02]  /*0950*/  LDG.E R7, desc[UR8][R6.64] ;  /* 0x0000000806077981 */ /* 0x000ea4000c1e1900 */
[----:B--2---:R-:W-:-:S13]  /*0960*/  FSETP.GT.AND P0, PT, R7, R16, PT ;  /* 0x000000100700720b */ /* 0x004fda0003f04000 */
[----:B------:R3:W-:Y:S04]  /*0970*/  @P0 STG.E desc[UR8][R4.64], R7 ;  /* 0x0000000704000986 */ /* 0x0007e8000c101908 */
[----:B------:R3:W-:Y:S02]  /*0980*/  @P0 STG.E desc[UR8][R2.64], R11 ;  /* 0x0000000b02000986 */ /* 0x0007e4000c101908 */
.L_x_22:
[----:B------:R-:W-:Y:S05]  /*0990*/  BSYNC.RECONVERGENT B0 ;  /* 0x0000000000007941 */ /* 0x000fea0003800200 */
.L_x_21:
[----:B------:R-:W4:Y:S01]  /*09a0*/  LDCU UR7, c[0x0][0x38c] ;  /* 0x00007180ff0777ac */ /* 0x000f220008000800 */
[----:B------:R-:W-:-:S04]  /*09b0*/  UIADD3 UR4, UPT, UPT, UR4, 0x1, URZ ;  /* 0x0000000104047890 */ /* 0x000fc8000fffe0ff */
[----:B----4-:R-:W-:-:S09]  /*09c0*/  UISETP.NE.AND UP0, UPT, UR4, UR7, UPT ;  /* 0x000000070400728c */ /* 0x010fd2000bf05270 */
[----:B------:R-:W-:Y:S05]  /*09d0*/  BRA.U UP0, `(.L_x_27) ;  /* 0xfffffff500fc7547 */ /* 0x000fea000b83ffff */
[----:B------:R-:W-:Y:S05]  /*09e0*/  EXIT ;  /* 0x000000000000794d */ /* 0x000fea0003800000 */
.L_x_28:
        /* <DEDUP_REMOVED lines=9> */
.L_x_52:


//--------------------- .text._Z29bev_projection_idx_gpu_kerneliiiifiPKfPKiPiS3_S3_S3_ --------------------------
	.section	.text._Z29bev_projection_idx_gpu_kerneliiiifiPKfPKiPiS3_S3_S3_,"ax",@progbits
	.align	128
        .global         _Z29bev_projection_idx_gpu_kerneliiiifiPKfPKiPiS3_S3_S3_
        .type           _Z29bev_projection_idx_gpu_kerneliiiifiPKfPKiPiS3_S3_S3_,@function
        .size           _Z29bev_projection_idx_gpu_kerneliiiifiPKfPKiPiS3_S3_S3_,(.L_x_50 - _Z29bev_projection_idx_gpu_kerneliiiifiPKfPKiPiS3_S3_S3_)
        .other          _Z29bev_projection_idx_gpu_kerneliiiifiPKfPKiPiS3_S3_S3_,@"STO_CUDA_ENTRY STV_DEFAULT"
_Z29bev_projection_idx_gpu_kerneliiiifiPKfPKiPiS3_S3_S3_:
.text._Z29bev_projection_idx_gpu_kerneliiiifiPKfPKiPiS3_S3_S3_:
[----:B------:R-:W-:Y:S01]  /*0000*/  LDC R1, c[0x0][0x37c] ;  /* 0x0000df00ff017b82 */ /* 0x000fe20000000800 */
[----:B------:R-:W0:Y:S07]  /*0010*/  S2R R3, SR_TID.X ;  /* 0x0000000000037919 */ /* 0x000e2e0000002100 */
[----:B------:R-:W0:Y:S01]  /*0020*/  S2UR UR4, SR_CTAID.X ;  /* 0x00000000000479c3 */ /* 0x000e220000002500 */
[----:B------:R-:W1:Y:S07]  /*0030*/  LDCU UR5, c[0x0][0x384] ;  /* 0x00007080ff0577ac */ /* 0x000e6e0008000800 */
[----:B------:R-:W0:Y:S02]  /*0040*/  LDC R0, c[0x0][0x360] ;  /* 0x0000d800ff007b82 */ /* 0x000e240000000800 */
[----:B0-----:R-:W-:-:S05]  /*0050*/  IMAD R3, R0, UR4, R3 ;  /* 0x0000000400037c24 */ /* 0x001fca000f8e0203 */
[----:B-1----:R-:W-:-:S13]  /*0060*/  ISETP.GE.AND P0, PT, R3, UR5, PT ;  /* 0x0000000503007c0c */ /* 0x002fda000bf06270 */
[----:B------:R-:W-:Y:S05]  /*0070*/  @P0 EXIT ;  /* 0x000000000000094d */ /* 0x000fea0003800000 */
[----:B------:R-:W0:Y:S01]  /*0080*/  LDC.64 R4, c[0x0][0x398] ;  /* 0x0000e600ff047b82 */ /* 0x000e220000000a00 */
[----:B------:R-:W1:Y:S01]  /*0090*/  LDCU.64 UR6, c[0x0][0x358] ;  /* 0x00006b00ff0677ac */ /* 0x000e620008000a00 */
[----:B------:R-:W-:-:S06]  /*00a0*/  IMAD R7, R3, 0x3, RZ ;  /* 0x0000000303077824 */ /* 0x000fcc00078e02ff */
[----:B------:R-:W2:Y:S01]  /*00b0*/  LDC R9, c[0x0][0x390] ;  /* 0x0000e400ff097b82 */ /* 0x000ea20000000800 */
[----:B0-----:R-:W-:-:S05]  /*00c0*/  IMAD.WIDE R4, R7, 0x4, R4 ;  /* 0x0000000407047825 */ /* 0x001fca00078e0204 */
[----:B-1----:R-:W3:Y:S02]  /*00d0*/  LDG.E R2, desc[UR6][R4.64] ;  /* 0x0000000604027981 */ /* 0x002ee4000c1e1900 */
[----:B------:R-:W0:Y:S01]  /*00e0*/  LDC R0, c[0x0][0x390] ;  /* 0x0000e400ff007b82 */ /* 0x000e220000000800 */
[----:B------:R-:W-:Y:S01]  /*00f0*/  BSSY.RECONVERGENT B0, `(.L_x_29) ;  /* 0x000000c000007945 */ /* 0x000fe20003800200 */
[----:B--2---:R-:W1:Y:S02]  /*0100*/  MUFU.RCP R6, R9 ;  /* 0x0000000900067308 */ /* 0x004e640000001000 */
[----:B-1----:R-:W-:-:S04]  /*0110*/  FFMA R7, R6, -R9, 1 ;  /* 0x3f80000006077423 */ /* 0x002fc80000000809 */
[----:B------:R-:W-:Y:S02]  /*0120*/  FFMA R7, R6, R7, R6 ;  /* 0x0000000706077223 */ /* 0x000fe40000000006 */
[----:B---3--:R-:W1:Y:S02]  /*0130*/  FCHK P0, R2, R9 ;  /* 0x0000000902007302 */ /* 0x008e640000000000 */
[----:B------:R-:W-:-:S04]  /*0140*/  FFMA R6, R2, R7, RZ ;  /* 0x0000000702067223 */ /* 0x000fc800000000ff */
[----:B------:R-:W-:-:S04]  /*0150*/  FFMA R8, R6, -R9, R2 ;  /* 0x8000000906087223 */ /* 0x000fc80000000002 */
[----:B------:R-:W-:Y:S01]  /*0160*/  FFMA R6, R7, R8, R6 ;  /* 0x0000000807067223 */ /* 0x000fe20000000006 */
[----:B01----:R-:W-:Y:S06]  /*0170*/  @!P0 BRA `(.L_x_30) ;  /* 0x00000000000c8947 */ /* 0x003fec0003800000 */
[----:B------:R-:W-:-:S07]  /*0180*/  MOV R8, 0x1a0 ;  /* 0x000001a000087802 */ /* 0x000fce0000000f00 */
[----:B------:R-:W-:Y:S05]  /*0190*/  CALL.REL.NOINC `($__internal_0_$__cuda_sm3x_div_rn_noftz_f32_slowpath) ;  /* 0x0000000000e47944 */ /* 0x000fea0003c00000 */
[----:B------:R-:W-:-:S07]  /*01a0*/  IMAD.MOV.U32 R6, RZ, RZ, R2 ;  /* 0x000000ffff067224 */ /* 0x000fce00078e0002 */
.L_x_30:
[----:B------:R-:W-:Y:S05]  /*01b0*/  BSYNC.RECONVERGENT B0 ;  /* 0x0000000000007941 */ /* 0x000fea0003800200 */
.L_x_29:
[----:B------:R-:W2:Y:S01]  /*01c0*/  LDG.E R5, desc[UR6][R4.64+0x4] ;  /* 0x0000040604057981 */ /* 0x000ea2000c1e1900 */
[----:B------:R-:W0:Y:S01]  /*01d0*/  LDC R10, c[0x0][0x390] ;  /* 0x0000e400ff0a7b82 */ /* 0x000e220000000800 */
[----:B------:R-:W-:Y:S01]  /*01e0*/  BSSY.RECONVERGENT B0, `(.L_x_31) ;  /* 0x000000c000007945 */ /* 0x000fe20003800200 */
[----:B0-----:R-:W0:Y:S02]  /*01f0*/  MUFU.RCP R7, R10 ;  /* 0x0000000a00077308 */ /* 0x001e240000001000 */
[----:B0-----:R-:W-:-:S04]  /*0200*/  FFMA R2, R7, -R10, 1 ;  /* 0x3f80000007027423 */ /* 0x001fc8000000080a */
[----:B------:R-:W-:Y:S02]  /*0210*/  FFMA R2, R7, R2, R7 ;  /* 0x0000000207027223 */ /* 0x000fe40000000007 */
[----:B--2---:R-:W0:Y:S02]  /*0220*/  FCHK P0, R5, R10 ;  /* 0x0000000a05007302 */ /* 0x004e240000000000 */
[----:B------:R-:W-:-:S04]  /*0230*/  FFMA R8, R2, R5, RZ ;  /* 0x0000000502087223 */ /* 0x000fc800000000ff */
[----:B------:R-:W-:-:S04]  /*0240*/  FFMA R7, R8, -R10, R5 ;  /* 0x8000000a08077223 */ /* 0x000fc80000000005 */
[----:B------:R-:W-:Y:S01]  /*0250*/  FFMA R2, R2, R7, R8 ;  /* 0x0000000702027223 */ /* 0x000fe20000000008 */
[----:B0-----:R-:W-:Y:S06]  /*0260*/  @!P0 BRA `(.L_x_32) ;  /* 0x00000000000c8947 */ /* 0x001fec0003800000 */
[----:B------:R-:W-:Y:S01]  /*0270*/  IMAD.MOV.U32 R2, RZ, RZ, R5 ;  /* 0x000000ffff027224 */ /* 0x000fe200078e0005 */
[----:B------:R-:W-:-:S07]  /*0280*/  MOV R8, 0x2a0 ;  /* 0x000002a000087802 */ /* 0x000fce0000000f00 */
[----:B------:R-:W-:Y:S05]  /*0290*/  CALL.REL.NOINC `($__internal_0_$__cuda_sm3x_div_rn_noftz_f32_slowpath) ;  /* 0x0000000000a47944 */ /* 0x000fea0003c00000 */
.L_x_32:
[----:B------:R-:W-:Y:S05]  /*02a0*/  BSYNC.RECONVERGENT B0 ;  /* 0x0000000000007941 */ /* 0x000fea0003800200 */
.L_x_31:
[----:B------:R-:W0:Y:S02]  /*02b0*/  LDCU UR5, c[0x0][0x380] ;  /* 0x00007000ff0577ac */ /* 0x000e240008000800 */
[----:B0-----:R-:W-:Y:S02]  /*02c0*/  UISETP.GE.AND UP0, UPT, UR5, 0x2, UPT ;  /* 0x000000020500788c */ /* 0x001fe4000bf06270 */
[----:B------:R-:W-:-:S06]  /*02d0*/  UIADD3 UR4, UPT, UPT, UR5, -0x1, URZ ;  /* 0xffffffff05047890 */ /* 0x000fcc000fffe0ff */
[----:B------:R-:W-:Y:S01]  /*02e0*/  IMAD.U32 R0, RZ, RZ, UR4 ;  /* 0x00000004ff007e24 */ /* 0x000fe2000f8e00ff */
[----:B------:R-:W-:Y:S06]  /*02f0*/  BRA.U !UP0, `(.L_x_33) ;  /* 0x0000000108487547 */ /* 0x000fec000b800000 */
[----:B------:R-:W0:Y:S01]  /*0300*/  LDC.64 R4, c[0x0][0x3a8] ;  /* 0x0000ea00ff047b82 */ /* 0x000e220000000a00 */
[----:B------:R-:W-:Y:S01]  /*0310*/  BSSY.RECONVERGENT B0, `(.L_x_33) ;  /* 0x0000010000007945 */ /* 0x000fe20003800200 */
[----:B------:R-:W-:-:S07]  /*0320*/  IMAD.MOV.U32 R0, RZ, RZ, RZ ;  /* 0x000000ffff007224 */ /* 0x000fce00078e00ff */
.L_x_37:
[----:B0-----:R-:W-:-:S05]  /*0330*/  IMAD.WIDE.U32 R8, R0, 0x4, R4 ;  /* 0x0000000400087825 */ /* 0x001fca00078e0004 */
[----:B------:R-:W2:Y:S01]  /*0340*/  LDG.E R10, desc[UR6][R8.64] ;  /* 0x00000006080a7981 */ /* 0x000ea2000c1e1900 */
[----:B------:R-:W-:Y:S01]  /*0350*/  BSSY.RELIABLE B1, `(.L_x_34) ;  /* 0x0000007000017945 */ /* 0x000fe20003800100 */
[----:B--2---:R-:W-:-:S13]  /*0360*/  ISETP.GE.AND P0, PT, R3, R10, PT ;  /* 0x0000000a0300720c */ /* 0x004fda0003f06270 */
[----:B------:R-:W-:Y:S05]  /*0370*/  @!P0 BRA `(.L_x_35) ;  /* 0x0000000000108947 */ /* 0x000fea0003800000 */
[----:B------:R-:W2:Y:S02]  /*0380*/  LDG.E R8, desc[UR6][R8.64+0x4] ;  /* 0x0000040608087981 */ /* 0x000ea4000c1e1900 */
[----:B--2---:R-:W-:-:S13]  /*0390*/  ISETP.GE.AND P0, PT, R3, R8, PT ;  /* 0x000000080300720c */ /* 0x004fda0003f06270 */
[----:B------:R-:W-:Y:S05]  /*03a0*/  @!P0 BREAK.RELIABLE B1 ;  /* 0x0000000000018942 */ /* 0x000fea0003800100 */
[----:B------:R-:W-:Y:S05]  /*03b0*/  @!P0 BRA `(.L_x_36) ;  /* 0x0000000000148947 */ /* 0x000fea0003800000 */
.L_x_35:
[----:B------:R-:W-:Y:S05]  /*03c0*/  BSYNC.RELIABLE B1 ;  /* 0x0000000000017941 */ /* 0x000fea0003800100 */
.L_x_34:
[----:B------:R-:W-:-:S05]  /*03d0*/  VIADD R0, R0, 0x1 ;  /* 0x0000000100007836 */ /* 0x000fca0000000000 */
[----:B------:R-:W-:-:S13]  /*03e0*/  ISETP.NE.AND P0, PT, R0, UR4, PT ;  /* 0x0000000400007c0c */ /* 0x000fda000bf05270 */
[----:B------:R-:W-:Y:S05]  /*03f0*/  @P0 BRA `(.L_x_37) ;  /* 0xfffffffc00cc0947 */ /* 0x000fea000383ffff */
[----:B------:R-:W-:-:S07]  /*0400*/  IMAD.U32 R0, RZ, RZ, UR4 ;  /* 0x00000004ff007e24 */ /* 0x000fce000f8e00ff */
.L_x_36:
[----:B------:R-:W-:Y:S05]  /*0410*/  BSYNC.RECONVERGENT B0 ;  /* 0x0000000000007941 */ /* 0x000fea0003800200 */
.L_x_33:
[----:B------:R-:W0:Y:S01]  /*0420*/  LDCU.64 UR8, c[0x0][0x388] ;  /* 0x00007100ff0877ac */ /* 0x000e220008000a00 */
[----:B------:R-:W1:Y:S01]  /*0430*/  LDC.64 R4, c[0x0][0x3b0] ;  /* 0x0000ec00ff047b82 */ /* 0x000e620000000a00 */
[----:B------:R-:W0:Y:S01]  /*0440*/  F2I.FLOOR.NTZ R7, R6 ;  /* 0x0000000600077305 */ /* 0x000e220000207100 */
[----:B------:R-:W2:Y:S07]  /*0450*/  LDCU UR5, c[0x0][0x394] ;  /* 0x00007280ff0577ac */ /* 0x000eae0008000800 */
[----:B------:R-:W3:Y:S01]  /*0460*/  F2I.FLOOR.NTZ R9, R2 ;  /* 0x0000000200097305 */ /* 0x000ee20000207100 */
[----:B0-----:R-:W-:-:S02]  /*0470*/  IMAD R0, R0, UR8, R7 ;  /* 0x0000000800007c24 */ /* 0x001fc4000f8e0207 */
[----:B------:R-:W-:Y:S02]  /*0480*/  IMAD.MOV.U32 R7, RZ, RZ, 0x1 ;  /* 0x00000001ff077424 */ /* 0x000fe400078e00ff */
[----:B---3--:R-:W-:-:S04]  /*0490*/  IMAD R9, R0, UR9, R9 ;  /* 0x0000000900097c24 */ /* 0x008fc8000f8e0209 */
[----:B-1----:R-:W-:-:S05]  /*04a0*/  IMAD.WIDE R4, R9, 0x4, R4 ;  /* 0x0000000409047825 */ /* 0x002fca00078e0204 */
[----:B------:R-:W2:Y:S02]  /*04b0*/  ATOMG.E.ADD.STRONG.GPU PT, R0, desc[UR6][R4.64], R7 ;  /* 0x80000007040079a8 */ /* 0x000ea400081ef106 */
[----:B--2---:R-:W-:-:S13]  /*04c0*/  ISETP.GE.AND P0, PT, R0, UR5, PT ;  /* 0x0000000500007c0c */ /* 0x004fda000bf06270 */
[----:B------:R-:W-:Y:S05]  /*04d0*/  @P0 EXIT ;  /* 0x000000000000094d */ /* 0x000fea0003800000 */
[----:B------:R-:W0:Y:S01]  /*04e0*/  LDC.64 R4, c[0x0][0x3b8] ;  /* 0x0000ee00ff047b82 */ /* 0x000e220000000a00 */
[----:B------:R-:W-:-:S04]  /*04f0*/  IMAD R7, R9, UR5, R0 ;  /* 0x0000000509077c24 */ /* 0x000fc8000f8e0200 */
[----:B0-----:R-:W-:-:S05]  /*0500*/  IMAD.WIDE R4, R7, 0x4, R4 ;  /* 0x0000000407047825 */ /* 0x001fca00078e0204 */
[----:B------:R-:W-:Y:S01]  /*0510*/  STG.E desc[UR6][R4.64], R3 ;  /* 0x0000000304007986 */ /* 0x000fe2000c101906 */
[----:B------:R-:W-:Y:S05]  /*0520*/  EXIT ;  /* 0x000000000000794d */ /* 0x000fea0003800000 */
        .weak           $__internal_0_$__cuda_sm3x_div_rn_noftz_f32_slowpath
        .type           $__internal_0_$__cuda_sm3x_div_rn_noftz_f32_slowpath,@function
        .size           $__internal_0_$__cuda_sm3x_div_rn_noftz_f32_slowpath,(.L_x_50 - $__internal_0_$__cuda_sm3x_div_rn_noftz_f32_slowpath)
$__internal_0_$__cuda_sm3x_div_rn_noftz_f32_slowpath:
[----:B------:R-:W-:Y:S01]  /*0530*/  SHF.R.U32.HI R9, RZ, 0x17, R0 ;  /* 0x00000017ff097819 */ /* 0x000fe20000011600 */
[----:B------:R-:W-:Y:S01]  /*0540*/  BSSY.RECONVERGENT B1, `(.L_x_38) ;  /* 0x0000063000017945 */ /* 0x000fe20003800200 */
[----:B------:R-:W-:Y:S02]  /*0550*/  SHF.R.U32.HI R7, RZ, 0x17, R2 ;  /* 0x00000017ff077819 */ /* 0x000fe40000011602 */
[----:B------:R-:W-:Y:S02]  /*0560*/  LOP3.LUT R9, R9, 0xff, RZ, 0xc0, !PT ;  /* 0x000000ff09097812 */ /* 0x000fe400078ec0ff */
[----:B------:R-:W-:Y:S01]  /*0570*/  LOP3.LUT R14, R7, 0xff, RZ, 0xc0, !PT ;  /* 0x000000ff070e7812 */ /* 0x000fe200078ec0ff */
[----:B------:R-:W-:Y:S02]  /*0580*/  IMAD.MOV.U32 R7, RZ, RZ, R0 ;  /* 0x000000ffff077224 */ /* 0x000fe400078e0000 */
[----:B------:R-:W-:Y:S01]  /*0590*/  VIADD R11, R9, 0xffffffff ;  /* 0xffffffff090b7836 */ /* 0x000fe20000000000 */
[----:B------:R-:W-:-:S04]  /*05a0*/  IADD3 R12, PT, PT, R14, -0x1, RZ ;  /* 0xffffffff0e0c7810 */ /* 0x000fc80007ffe0ff */
[----:B------:R-:W-:-:S04]  /*05b0*/  ISETP.GT.U32.AND P0, PT, R11, 0xfd, PT ;  /* 0x000000fd0b00780c */ /* 0x000fc80003f04070 */
[----:B------:R-:W-:-:S13]  /*05c0*/  ISETP.GT.U32.OR P0, PT, R12, 0xfd, P0 ;  /* 0x000000fd0c00780c */ /* 0x000fda0000704470 */
[----:B------:R-:W-:Y:S01]  /*05d0*/  @!P0 IMAD.MOV.U32 R10, RZ, RZ, RZ ;  /* 0x000000ffff0a8224 */ /* 0x000fe200078e00ff */
[----:B------:R-:W-:Y:S06]  /*05e0*/  @!P0 BRA `(.L_x_39) ;  /* 0x00000000005c8947 */ /* 0x000fec0003800000 */
[----:B------:R-:W-:Y:S02]  /*05f0*/  FSETP.GTU.FTZ.AND P0, PT, |R2|, +INF , PT ;  /* 0x7f8000000200780b */ /* 0x000fe40003f1c200 */
[----:B------:R-:W-:-:S04]  /*0600*/  FSETP.GTU.FTZ.AND P1, PT, |R0|, +INF , PT ;  /* 0x7f8000000000780b */ /* 0x000fc80003f3c200 */
[----:B------:R-:W-:-:S13]  /*0610*/  PLOP3.LUT P0, PT, P0, P1, PT, 0xf8, 0x8f ;  /* 0x00000000008f781c */ /* 0x000fda0000703f70 */
[----:B------:R-:W-:Y:S05]  /*0620*/  @P0 BRA `(.L_x_40) ;  /* 0x00000004004c0947 */ /* 0x000fea0003800000 */
[----:B------:R-:W-:-:S13]  /*0630*/  LOP3.LUT P0, RZ, R7, 0x7fffffff, R2, 0xc8, !PT ;  /* 0x7fffffff07ff7812 */ /* 0x000fda000780c802 */
[----:B------:R-:W-:Y:S05]  /*0640*/  @!P0 BRA `(.L_x_41) ;  /* 0x00000004003c8947 */ /* 0x000fea0003800000 */
[----:B------:R-:W-:Y:S02]  /*0650*/  FSETP.NEU.FTZ.AND P2, PT, |R2|, +INF , PT ;  /* 0x7f8000000200780b */ /* 0x000fe40003f5d200 */
[----:B------:R-:W-:Y:S02]  /*0660*/  FSETP.NEU.FTZ.AND P1, PT, |R0|, +INF , PT ;  /* 0x7f8000000000780b */ /* 0x000fe40003f3d200 */
[----:B------:R-:W-:-:S11]  /*0670*/  FSETP.NEU.FTZ.AND P0, PT, |R2|, +INF , PT ;  /* 0x7f8000000200780b */ /* 0x000fd60003f1d200 */
[----:B------:R-:W-:Y:S05]  /*0680*/  @!P1 BRA !P2, `(.L_x_41) ;  /* 0x00000004002c9947 */ /* 0x000fea0005000000 */
[----:B------:R-:W-:-:S04]  /*0690*/  LOP3.LUT P2, RZ, R2, 0x7fffffff, RZ, 0xc0, !PT ;  /* 0x7fffffff02ff7812 */ /* 0x000fc8000784c0ff */
[----:B------:R-:W-:-:S13]  /*06a0*/  PLOP3.LUT P1, PT, P1, P2, PT, 0x2f, 0xf2 ;  /* 0x0000000000f2781c */ /* 0x000fda0000f24577 */
[----:B------:R-:W-:Y:S05]  /*06b0*/  @P1 BRA `(.L_x_42) ;  /* 0x0000000400181947 */ /* 0x000fea0003800000 */
[----:B------:R-:W-:-:S04]  /*06c0*/  LOP3.LUT P1, RZ, R7, 0x7fffffff, RZ, 0xc0, !PT ;  /* 0x7fffffff07ff7812 */ /* 0x000fc8000782c0ff */
[----:B------:R-:W-:-:S13]  /*06d0*/  PLOP3.LUT P0, PT, P0, P1, PT, 0x2f, 0xf2 ;  /* 0x0000000000f2781c */ /* 0x000fda0000702577 */
[----:B------:R-:W-:Y:S05]  /*06e0*/  @P0 BRA `(.L_x_43) ;  /* 0x0000000400000947 */ /* 0x000fea0003800000 */
[----:B------:R-:W-:Y:S02]  /*06f0*/  ISETP.GE.AND P0, PT, R12, RZ, PT ;  /* 0x000000ff0c00720c */ /* 0x000fe40003f06270 */
[----:B------:R-:W-:-:S11]  /*0700*/  ISETP.GE.AND P1, PT, R11, RZ, PT ;  /* 0x000000ff0b00720c */ /* 0x000fd60003f26270 */
[----:B------:R-:W-:Y:S02]  /*0710*/  @P0 IMAD.MOV.U32 R10, RZ, RZ, RZ ;  /* 0x000000ffff0a0224 */ /* 0x000fe400078e00ff */
[----:B------:R-:W-:Y:S01]  /*0720*/  @!P0 FFMA R2, R2, 1.84467440737095516160e+19, RZ ;  /* 0x5f80000002028823 */ /* 0x000fe200000000ff */
[----:B------:R-:W-:Y:S02]  /*0730*/  @!P0 IMAD.MOV.U32 R10, RZ, RZ, -0x40 ;  /* 0xffffffc0ff0a8424 */ /* 0x000fe400078e00ff */
[----:B------:R-:W-:Y:S02]  /*0740*/  @!P1 FFMA R7, R0, 1.84467440737095516160e+19, RZ ;  /* 0x5f80000000079823 */ /* 0x000fe400000000ff */
[----:B------:R-:W-:-:S07]  /*0750*/  @!P1 VIADD R10, R10, 0x40 ;  /* 0x000000400a0a9836 */ /* 0x000fce0000000000 */
.L_x_39:
[----:B------:R-:W-:Y:S01]  /*0760*/  LEA R12, R9, 0xc0800000, 0x17 ;  /* 0xc0800000090c7811 */ /* 0x000fe200078eb8ff */
[----:B------:R-:W-:Y:S03]  /*0770*/  BSSY.RECONVERGENT B2, `(.L_x_44) ;  /* 0x0000036000027945 */ /* 0x000fe60003800200 */
[----:B------:R-:W-:Y:S01]  /*0780*/  IADD3 R12, PT, PT, -R12, R7, RZ ;  /* 0x000000070c0c7210 */ /* 0x000fe20007ffe1ff */
[----:B------:R-:W-:-:S03]  /*0790*/  VIADD R7, R14, 0xffffff81 ;  /* 0xffffff810e077836 */ /* 0x000fc60000000000 */
[----:B------:R-:W0:Y:S01]  /*07a0*/  MUFU.RCP R11, R12 ;  /* 0x0000000c000b7308 */ /* 0x000e220000001000 */
[----:B------:R-:W-:Y:S01]  /*07b0*/  FADD.FTZ R13, -R12, -RZ ;  /* 0x800000ff0c0d7221 */ /* 0x000fe20000010100 */
[C---:B------:R-:W-:Y:S01]  /*07c0*/  IMAD R2, R7.reuse, -0x800000, R2 ;  /* 0xff80000007027824 */ /* 0x040fe200078e0202 */
[----:B------:R-:W-:-:S05]  /*07d0*/  IADD3 R9, PT, PT, R7, 0x7f, -R9 ;  /* 0x0000007f07097810 */ /* 0x000fca0007ffe809 */
[----:B------:R-:W-:Y:S02]  /*07e0*/  IMAD.IADD R9, R9, 0x1, R10 ;  /* 0x0000000109097824 */ /* 0x000fe400078e020a */
[----:B0-----:R-:W-:-:S04]  /*07f0*/  FFMA R14, R11, R13, 1 ;  /* 0x3f8000000b0e7423 */ /* 0x001fc8000000000d */
[----:B------:R-:W-:-:S04]  /*0800*/  FFMA R16, R11, R14, R11 ;  /* 0x0000000e0b107223 */ /* 0x000fc8000000000b */
[----:B------:R-:W-:-:S04]  /*0810*/  FFMA R11, R2, R16, RZ ;  /* 0x00000010020b7223 */ /* 0x000fc800000000ff */
[----:B------:R-:W-:-:S04]  /*0820*/  FFMA R14, R13, R11, R2 ;  /* 0x0000000b0d0e7223 */ /* 0x000fc80000000002 */
[----:B------:R-:W-:-:S04]  /*0830*/  FFMA R11, R16, R14, R11 ;  /* 0x0000000e100b7223 */ /* 0x000fc8000000000b */
[----:B------:R-:W-:-:S04]  /*0840*/  FFMA R14, R13, R11, R2 ;  /* 0x0000000b0d0e7223 */ /* 0x000fc80000000002 */
[----:B------:R-:W-:-:S05]  /*0850*/  FFMA R2, R16, R14, R11 ;  /* 0x0000000e10027223 */ /* 0x000fca000000000b */
[----:B------:R-:W-:-:S04]  /*0860*/  SHF.R.U32.HI R7, RZ, 0x17, R2 ;  /* 0x00000017ff077819 */ /* 0x000fc80000011602 */
[----:B------:R-:W-:-:S05]  /*0870*/  LOP3.LUT R7, R7, 0xff, RZ, 0xc0, !PT ;  /* 0x000000ff07077812 */ /* 0x000fca00078ec0ff */
[----:B------:R-:W-:-:S04]  /*0880*/  IMAD.IADD R13, R7, 0x1, R9 ;  /* 0x00000001070d7824 */ /* 0x000fc800078e0209 */
[----:B------:R-:W-:-:S05]  /*0890*/  VIADD R7, R13, 0xffffffff ;  /* 0xffffffff0d077836 */ /* 0x000fca0000000000 */
[----:B------:R-:W-:-:S13]  /*08a0*/  ISETP.GE.U32.AND P0, PT, R7, 0xfe, PT ;  /* 0x000000fe0700780c */ /* 0x000fda0003f06070 */
[----:B------:R-:W-:Y:S05]  /*08b0*/  @!P0 BRA `(.L_x_45) ;  /* 0x0000000000808947 */ /* 0x000fea0003800000 */
[----:B------:R-:W-:-:S13]  /*08c0*/  ISETP.GT.AND P0, PT, R13, 0xfe, PT ;  /* 0x000000fe0d00780c */ /* 0x000fda0003f04270 */
[----:B------:R-:W-:Y:S05]  /*08d0*/  @P0 BRA `(.L_x_46) ;  /* 0x00000000006c0947 */ /* 0x000fea0003800000 */
[----:B------:R-:W-:-:S13]  /*08e0*/  ISETP.GE.AND P0, PT, R13, 0x1, PT ;  /* 0x000000010d00780c */ /* 0x000fda0003f06270 */
[----:B------:R-:W-:Y:S05]  /*08f0*/  @P0 BRA `(.L_x_47) ;  /* 0x0000000000740947 */ /* 0x000fea0003800000 */
[----:B------:R-:W-:Y:S02]  /*0900*/  ISETP.GE.AND P0, PT, R13, -0x18, PT ;  /* 0xffffffe80d00780c */ /* 0x000fe40003f06270 */
[----:B------:R-:W-:-:S11]  /*0910*/  LOP3.LUT R2, R2, 0x80000000, RZ, 0xc0, !PT ;  /* 0x8000000002027812 */ /* 0x000fd600078ec0ff */
[----:B------:R-:W-:Y:S05]  /*0920*/  @!P0 BRA `(.L_x_47) ;  /* 0x0000000000688947 */ /* 0x000fea0003800000 */
[CCC-:B------:R-:W-:Y:S01]  /*0930*/  FFMA.RZ R7, R16.reuse, R14.reuse, R11.reuse ;  /* 0x0000000e10077223 */ /* 0x1c0fe2000000c00b */
[C---:B------:R-:W-:Y:S02]  /*0940*/  VIADD R12, R13.reuse, 0x20 ;  /* 0x000000200d0c7836 */ /* 0x040fe40000000000 */
[CCC-:B------:R-:W-:Y:S01]  /*0950*/  FFMA.RM R10, R16.reuse, R14.reuse, R11.reuse ;  /* 0x0000000e100a7223 */ /* 0x1c0fe2000000400b */
[----:B------:R-:W-:Y:S02]  /*0960*/  ISETP.NE.AND P2, PT, R13, RZ, PT ;  /* 0x000000ff0d00720c */ /* 0x000fe40003f45270 */
[----:B------:R-:W-:Y:S01]  /*0970*/  LOP3.LUT R9, R7, 0x7fffff, RZ, 0xc0, !PT ;  /* 0x007fffff07097812 */ /* 0x000fe200078ec0ff */
[----:B------:R-:W-:Y:S01]  /*0980*/  FFMA.RP R7, R16, R14, R11 ;  /* 0x0000000e10077223 */ /* 0x000fe2000000800b */
[----:B------:R-:W-:Y:S02]  /*0990*/  ISETP.NE.AND P1, PT, R13, RZ, PT ;  /* 0x000000ff0d00720c */ /* 0x000fe40003f25270 */
[----:B------:R-:W-:-:S02]  /*09a0*/  LOP3.LUT R9, R9, 0x800000, RZ, 0xfc, !PT ;  /* 0x0080000009097812 */ /* 0x000fc400078efcff */
[----:B------:R-:W-:Y:S02]  /*09b0*/  IADD3 R11, PT, PT, -R13, RZ, RZ ;  /* 0x000000ff0d0b7210 */ /* 0x000fe40007ffe1ff */
[----:B------:R-:W-:Y:S02]  /*09c0*/  SHF.L.U32 R12, R9, R12, RZ ;  /* 0x0000000c090c7219 */ /* 0x000fe400000006ff */
[----:B------:R-:W-:Y:S02]  /*09d0*/  FSETP.NEU.FTZ.AND P0, PT, R7, R10, PT ;  /* 0x0000000a0700720b */ /* 0x000fe40003f1d000 */
[----:B------:R-:W-:Y:S02]  /*09e0*/  SEL R10, R11, RZ, P2 ;  /* 0x000000ff0b0a7207 */ /* 0x000fe40001000000 */
[----:B------:R-:W-:Y:S02]  /*09f0*/  ISETP.NE.AND P1, PT, R12, RZ, P1 ;  /* 0x000000ff0c00720c */ /* 0x000fe40000f25270 */
[----:B------:R-:W-:-:S02]  /*0a00*/  SHF.R.U32.HI R10, RZ, R10, R9 ;  /* 0x0000000aff0a7219 */ /* 0x000fc40000011609 */
[----:B------:R-:W-:Y:S02]  /*0a10*/  PLOP3.LUT P0, PT, P0, P1, PT, 0xf8, 0x8f ;  /* 0x00000000008f781c */ /* 0x000fe40000703f70 */
[----:B------:R-:W-:Y:S02]  /*0a20*/  SHF.R.U32.HI R12, RZ, 0x1, R10 ;  /* 0x00000001ff0c7819 */ /* 0x000fe4000001160a */
[----:B------:R-:W-:-:S04]  /*0a30*/  SEL R7, RZ, 0x1, !P0 ;  /* 0x00000001ff077807 */ /* 0x000fc80004000000 */
[----:B------:R-:W-:-:S04]  /*0a40*/  LOP3.LUT R7, R7, 0x1, R12, 0xf8, !PT ;  /* 0x0000000107077812 */ /* 0x000fc800078ef80c */
[----:B------:R-:W-:-:S05]  /*0a50*/  LOP3.LUT R7, R7, R10, RZ, 0xc0, !PT ;  /* 0x0000000a07077212 */ /* 0x000fca00078ec0ff */
[----:B------:R-:W-:-:S05]  /*0a60*/  IMAD.IADD R7, R12, 0x1, R7 ;  /* 0x000000010c077824 */ /* 0x000fca00078e0207 */
[----:B------:R-:W-:Y:S01]  /*0a70*/  LOP3.LUT R2, R7, R2, RZ, 0xfc, !PT ;  /* 0x0000000207027212 */ /* 0x000fe200078efcff */
[----:B------:R-:W-:Y:S06]  /*0a80*/  BRA `(.L_x_47) ;  /* 0x0000000000107947 */ /* 0x000fec0003800000 */
.L_x_46:
[----:B------:R-:W-:-:S04]  /*0a90*/  LOP3.LUT R2, R2, 0x80000000, RZ, 0xc0, !PT ;  /* 0x8000000002027812 */ /* 0x000fc800078ec0ff */
[----:B------:R-:W-:Y:S01]  /*0aa0*/  LOP3.LUT R2, R2, 0x7f800000, RZ, 0xfc, !PT ;  /* 0x7f80000002027812 */ /* 0x000fe200078efcff */
[----:B------:R-:W-:Y:S06]  /*0ab0*/  BRA `(.L_x_47) ;  /* 0x0000000000047947 */ /* 0x000fec0003800000 */
.L_x_45:
[----:B------:R-:W-:-:S07]  /*0ac0*/  IMAD R2, R9, 0x800000, R2 ;  /* 0x0080000009027824 */ /* 0x000fce00078e0202 */
.L_x_47:
[----:B------:R-:W-:Y:S05]  /*0ad0*/  BSYNC.RECONVERGENT B2 ;  /* 0x0000000000027941 */ /* 0x000fea0003800200 */
.L_x_44:
[----:B------:R-:W-:Y:S05]  /*0ae0*/  BRA `(.L_x_48) ;  /* 0x0000000000207947 */ /* 0x000fea0003800000 */
.L_x_43:
[----:B------:R-:W-:-:S04]  /*0af0*/  LOP3.LUT R2, R7, 0x80000000, R2, 0x48, !PT ;  /* 0x8000000007027812 */ /* 0x000fc800078e4802 */
[----:B------:R-:W-:Y:S01]  /*0b00*/  LOP3.LUT R2, R2, 0x7f800000, RZ, 0xfc, !PT ;  /* 0x7f80000002027812 */ /* 0x000fe200078efcff */
[----:B------:R-:W-:Y:S06]  /*0b10*/  BRA `(.L_x_48) ;  /* 0x0000000000147947 */ /* 0x000fec0003800000 */
.L_x_42:
[----:B------:R-:W-:Y:S01]  /*0b20*/  LOP3.LUT R2, R7, 0x80000000, R2, 0x48, !PT ;  /* 0x8000000007027812 */ /* 0x000fe200078e4802 */
[----:B------:R-:W-:Y:S06]  /*0b30*/  BRA `(.L_x_48) ;  /* 0x00000000000c7947 */ /* 0x000fec0003800000 */
.L_x_41:
[----:B------:R-:W0:Y:S01]  /*0b40*/  MUFU.RSQ R2, -QNAN ;  /* 0xffc0000000027908 */ /* 0x000e220000001400 */
[----:B------:R-:W-:Y:S05]  /*0b50*/  BRA `(.L_x_48) ;  /* 0x0000000000047947 */ /* 0x000fea0003800000 */
.L_x_40:
[----:B------:R-:W-:-:S07]  /*0b60*/  FADD.FTZ R2, R2, R0 ;  /* 0x0000000002027221 */ /* 0x000fce0000010000 */
.L_x_48:
[----:B------:R-:W-:Y:S05]  /*0b70*/  BSYNC.RECONVERGENT B1 ;  /* 0x0000000000017941 */ /* 0x000fea0003800200 */
.L_x_38:
[----:B------:R-:W-:-:S04]  /*0b80*/  IMAD.MOV.U32 R9, RZ, RZ, 0x0 ;  /* 0x00000000ff097424 */ /* 0x000fc800078e00ff */
[----:B0-----:R-:W-:Y:S05]  /*0b90*/  RET.REL.NODEC R8 `(_Z29bev_projection_idx_gpu_kerneliiiifiPKfPKiPiS3_S3_S3_) ;  /* 0xfffffff408187950 */ /* 0x001fea0003c3ffff */
.L_x_49:
        /* <DEDUP_REMOVED lines=14> */
.L_x_50:


//--------------------- .nv.shared.reserved.0     --------------------------
	.section	.nv.shared.reserved.0,"aw",@nobits
	.weak		__nv_reservedSMEM_offset_0_alias
	.size		__nv_reservedSMEM_offset_0_alias, 0, 64
	.other		__nv_reservedSMEM_offset_0_alias,@"STO_CUDA_RESERVED_SHARED STV_DEFAULT"
__nv_reservedSMEM_offset_0_alias:
	.zero		0
	.zero		64


//--------------------- .nv.constant0._Z30bev_projection_grad_gpu_kerneliiiiPKfPKiPf --------------------------
	.section	.nv.constant0._Z30bev_projection_grad_gpu_kerneliiiiPKfPKiPf,"a",@progbits
	.sectionflags	@""
	.align	4
.nv.constant0._Z30bev_projection_grad_gpu_kerneliiiiPKfPKiPf:
	.zero		936


//--------------------- .nv.constant0._Z34bev_projection_features_gpu_kerneliiiiiPKfPfPiS2_S2_ --------------------------
	.section	.nv.constant0._Z34bev_projection_features_gpu_kerneliiiiiPKfPfPiS2_S2_,"a",@progbits
	.sectionflags	@""
	.align	4
.nv.constant0._Z34bev_projection_features_gpu_kerneliiiiiPKfPfPiS2_S2_:
	.zero		960


//--------------------- .nv.constant0._Z29bev_projection_idx_gpu_kerneliiiifiPKfPKiPiS3_S3_S3_ --------------------------
	.section	.nv.constant0._Z29bev_projection_idx_gpu_kerneliiiifiPKfPKiPiS3_S3_S3_,"a",@progbits
	.sectionflags	@""
	.align	4
.nv.constant0._Z29bev_projection_idx_gpu_kerneliiiifiPKfPKiPiS3_S3_S3_:
	.zero		968


//--------------------- SYMBOLS --------------------------

	.type		.nv.reservedSmem.offset0,@object
	.size		.nv.reservedSmem.offset0,0x4
